	.target	sm_100a

	.elftype	@"ET_EXEC"


//--------------------- .note.nv.tkinfo           --------------------------
	.section	.note.nv.tkinfo,"",@"SHT_NOTE"
	.sectionflags	@"SHF_NOTE_NV_TKINFO"
	.tkinfo
        /*0018*/ 	.word	0x00000002
        /*0030*/ 	.string	""
        /*0030*/ 	.string	"ptxas"
        /*0030*/ 	.string	"Cuda compilation tools, release 13.0, V13.0.88"
        /*0030*/ 	.string	"Build cuda_13.0.r13.0/compiler.36424714_0"
        /*0030*/ 	.string	"-arch sm_100a -m 64 "



//--------------------- .note.nv.cuinfo           --------------------------
	.section	.note.nv.cuinfo,"",@"SHT_NOTE"
	.sectionflags	@"SHF_NOTE_NV_CUINFO"
        /*0018*/ 	.short	0x0002
        /*001a*/ 	.short	0x0064
        /*001c*/ 	.short	0x0082
	.zero		2


//--------------------- .nv.info                  --------------------------
	.section	.nv.info,"",@"SHT_CUDA_INFO"
	.align	4


	//----- nvinfo : EIATTR_REGCOUNT
	.align		4
        /*0000*/ 	.byte	0x04, 0x2f
        /*0002*/ 	.short	(.L_19 - .L_18)
	.align		4
.L_18:
        /*0004*/ 	.word	index@(_ZN7cutlass13device_kernelINS_4gemm6kernel13GemmUniversalIN4cute5tupleIJiiiiEEENS1_10collective13CollectiveMmaINS1_35MainloopSm100TmaUmmaWarpSpecializedILi5ELi2ELi4ENS5_IJNS4_1CILi1EEESB_SB_EEEEENS5_IJNSA_ILi64EEESE_NSA_ILi128EEEEEEaNS5_IJlSB_lEEEaSH_NS4_8TiledMMAINS4_8MMA_AtomIJNS4_15SM100_MMA_S8_SSIaaiLi64ELi64ELNS4_4UMMA5MajorE0ELSM_0ELNSL_8SaturateE0EEEEEENS4_6LayoutISC_NS5_IJNSA_ILi0EEESR_SR_EEEEENS5_IJNS4_10UnderscoreESU_SU_EEEEENS4_13SM90_TMA_LOADENS4_14ComposedLayoutINS4_7SwizzleILi3ELi4ELi3EEENS4_18smem_ptr_flag_bitsILi8EEENSQ_INS5_IJNSA_ILi8EEESF_EEENS5_IJSF_SB_EEEEEEEvNS4_8identityESX_S17_vS18_EENS_8epilogue10collective18CollectiveEpilogueINS1A_23Sm100TmaWarpSpecializedILi1ELi1ELi32ELb0ELb0EEEJSG_NS5_IJNSQ_ISE_SB_EES1F_EEEaSH_aSH_NS1A_6fusion15FusionCallbacksIS1E_NS1H_17LinearCombinationIaiaiLNS_15FloatRoundStyleE2EEESG_S1G_JEEENS4_5SM1004TMEM4LOAD26SM100_TMEM_LOAD_16dp32b32xESX_NSY_INSZ_ILi2ELi4ELi3EEES12_NSQ_INS5_IJS13_SE_EEENS5_IJSE_SB_EEEEEEENS4_39AutoVectorizingCopyWithAssumedAlignmentILi128EEENS4_14SM90_TMA_STOREES1V_S1X_S1X_EEEvvEEEEvNT_6ParamsE)
        /*0008*/ 	.word	0x0000007b


	//----- nvinfo : EIATTR_FRAME_SIZE
	.align		4
.L_19:
        /*000c*/ 	.byte	0x04, 0x11
        /*000e*/ 	.short	(.L_21 - .L_20)
	.align		4
.L_20:
        /*0010*/ 	.word	index@($__internal_2_$__cuda_sm10x_tcgen05_guardrail_trap_unallocated_columns_being_dealloced)
        /*0014*/ 	.word	0x00000000


	//----- nvinfo : EIATTR_FRAME_SIZE
	.align		4
.L_21:
        /*0018*/ 	.byte	0x04, 0x11
        /*001a*/ 	.short	(.L_23 - .L_22)
	.align		4
.L_22:
        /*001c*/ 	.word	index@($__internal_1_$__cuda_sm10x_tcgen05_guardrail_trap_phase_invalid_during_alloc)
        /*0020*/ 	.word	0x00000000


	//----- nvinfo : EIATTR_FRAME_SIZE
	.align		4
.L_23:
        /*0024*/ 	.byte	0x04, 0x11
        /*0026*/ 	.short	(.L_25 - .L_24)
	.align		4
.L_24:
        /*0028*/ 	.word	index@($__internal_0_$__cuda_sm10x_tcgen05_guardrail_trap_col_being_dealloced_not_returned_by_alloc)
        /*002c*/ 	.word	0x00000000


	//----- nvinfo : EIATTR_FRAME_SIZE
	.align		4
.L_25:
        /*0030*/ 	.byte	0x04, 0x11
        /*0032*/ 	.short	(.L_27 - .L_26)
	.align		4
.L_26:
        /*0034*/ 	.word	index@(_ZN7cutlass13device_kernelINS_4gemm6kernel13GemmUniversalIN4cute5tupleIJiiiiEEENS1_10collective13CollectiveMmaINS1_35MainloopSm100TmaUmmaWarpSpecializedILi5ELi2ELi4ENS5_IJNS4_1CILi1EEESB_SB_EEEEENS5_IJNSA_ILi64EEESE_NSA_ILi128EEEEEEaNS5_IJlSB_lEEEaSH_NS4_8TiledMMAINS4_8MMA_AtomIJNS4_15SM100_MMA_S8_SSIaaiLi64ELi64ELNS4_4UMMA5MajorE0ELSM_0ELNSL_8SaturateE0EEEEEENS4_6LayoutISC_NS5_IJNSA_ILi0EEESR_SR_EEEEENS5_IJNS4_10UnderscoreESU_SU_EEEEENS4_13SM90_TMA_LOADENS4_14ComposedLayoutINS4_7SwizzleILi3ELi4ELi3EEENS4_18smem_ptr_flag_bitsILi8EEENSQ_INS5_IJNSA_ILi8EEESF_EEENS5_IJSF_SB_EEEEEEEvNS4_8identityESX_S17_vS18_EENS_8epilogue10collective18CollectiveEpilogueINS1A_23Sm100TmaWarpSpecializedILi1ELi1ELi32ELb0ELb0EEEJSG_NS5_IJNSQ_ISE_SB_EES1F_EEEaSH_aSH_NS1A_6fusion15FusionCallbacksIS1E_NS1H_17LinearCombinationIaiaiLNS_15FloatRoundStyleE2EEESG_S1G_JEEENS4_5SM1004TMEM4LOAD26SM100_TMEM_LOAD_16dp32b32xESX_NSY_INSZ_ILi2ELi4ELi3EEES12_NSQ_INS5_IJS13_SE_EEENS5_IJSE_SB_EEEEEEENS4_39AutoVectorizingCopyWithAssumedAlignmentILi128EEENS4_14SM90_TMA_STOREES1V_S1X_S1X_EEEvvEEEEvNT_6ParamsE)
        /*0038*/ 	.word	0x00000000


	//----- nvinfo : EIATTR_MIN_STACK_SIZE
	.align		4
.L_27:
        /*003c*/ 	.byte	0x04, 0x12
        /*003e*/ 	.short	(.L_29 - .L_28)
	.align		4
.L_28:
        /*0040*/ 	.word	index@(_ZN7cutlass13device_kernelINS_4gemm6kernel13GemmUniversalIN4cute5tupleIJiiiiEEENS1_10collective13CollectiveMmaINS1_35MainloopSm100TmaUmmaWarpSpecializedILi5ELi2ELi4ENS5_IJNS4_1CILi1EEESB_SB_EEEEENS5_IJNSA_ILi64EEESE_NSA_ILi128EEEEEEaNS5_IJlSB_lEEEaSH_NS4_8TiledMMAINS4_8MMA_AtomIJNS4_15SM100_MMA_S8_SSIaaiLi64ELi64ELNS4_4UMMA5MajorE0ELSM_0ELNSL_8SaturateE0EEEEEENS4_6LayoutISC_NS5_IJNSA_ILi0EEESR_SR_EEEEENS5_IJNS4_10UnderscoreESU_SU_EEEEENS4_13SM90_TMA_LOADENS4_14ComposedLayoutINS4_7SwizzleILi3ELi4ELi3EEENS4_18smem_ptr_flag_bitsILi8EEENSQ_INS5_IJNSA_ILi8EEESF_EEENS5_IJSF_SB_EEEEEEEvNS4_8identityESX_S17_vS18_EENS_8epilogue10collective18CollectiveEpilogueINS1A_23Sm100TmaWarpSpecializedILi1ELi1ELi32ELb0ELb0EEEJSG_NS5_IJNSQ_ISE_SB_EES1F_EEEaSH_aSH_NS1A_6fusion15FusionCallbacksIS1E_NS1H_17LinearCombinationIaiaiLNS_15FloatRoundStyleE2EEESG_S1G_JEEENS4_5SM1004TMEM4LOAD26SM100_TMEM_LOAD_16dp32b32xESX_NSY_INSZ_ILi2ELi4ELi3EEES12_NSQ_INS5_IJS13_SE_EEENS5_IJSE_SB_EEEEEEENS4_39AutoVectorizingCopyWithAssumedAlignmentILi128EEENS4_14SM90_TMA_STOREES1V_S1X_S1X_EEEvvEEEEvNT_6ParamsE)
        /*0044*/ 	.word	0x00000000
.L_29:


//--------------------- .nv.compat                --------------------------
	.section	.nv.compat,"",@"SHT_CUDA_COMPAT_INFO"
	.align	4
        /*0000*/ 	.byte	0x02, 0x09, 0x01, 0x00, 0x02, 0x02, 0x03, 0x00, 0x02, 0x05, 0x06, 0x00, 0x03, 0x07, 0x01, 0x01
        /*0010*/ 	.byte	0x02, 0x03, 0x01, 0x00, 0x02, 0x06, 0x01, 0x00, 0x04, 0x0b, 0x08, 0x00, 0x01, 0x00, 0x00, 0x00
        /*0020*/ 	.byte	0x00, 0x00, 0x00, 0x00


//--------------------- .nv.info._ZN7cutlass13device_kernelINS_4gemm6kernel13GemmUniversalIN4cute5tupleIJiiiiEEENS1_10collective13CollectiveMmaINS1_35MainloopSm100TmaUmmaWarpSpecializedILi5ELi2ELi4ENS5_IJNS4_1CILi1EEESB_SB_EEEEENS5_IJNSA_ILi64EEESE_NSA_ILi128EEEEEEaNS5_IJlSB_lEEEaSH_NS4_8TiledMMAINS4_8MMA_AtomIJNS4_15SM100_MMA_S8_SSIaaiLi64ELi64ELNS4_4UMMA5MajorE0ELSM_0ELNSL_8SaturateE0EEEEEENS4_6LayoutISC_NS5_IJNSA_ILi0EEESR_SR_EEEEENS5_IJNS4_10UnderscoreESU_SU_EEEEENS4_13SM90_TMA_LOADENS4_14ComposedLayoutINS4_7SwizzleILi3ELi4ELi3EEENS4_18smem_ptr_flag_bitsILi8EEENSQ_INS5_IJNSA_ILi8EEESF_EEENS5_IJSF_SB_EEEEEEEvNS4_8identityESX_S17_vS18_EENS_8epilogue10collective18CollectiveEpilogueINS1A_23Sm100TmaWarpSpecializedILi1ELi1ELi32ELb0ELb0EEEJSG_NS5_IJNSQ_ISE_SB_EES1F_EEEaSH_aSH_NS1A_6fusion15FusionCallbacksIS1E_NS1H_17LinearCombinationIaiaiLNS_15FloatRoundStyleE2EEESG_S1G_JEEENS4_5SM1004TMEM4LOAD26SM100_TMEM_LOAD_16dp32b32xESX_NSY_INSZ_ILi2ELi4ELi3EEES12_NSQ_INS5_IJS13_SE_EEENS5_IJSE_SB_EEEEEEENS4_39AutoVectorizingCopyWithAssumedAlignmentILi128EEENS4_14SM90_TMA_STOREES1V_S1X_S1X_EEEvvEEEEvNT_6ParamsE --------------------------
	.section	.nv.info._ZN7cutlass13device_kernelINS_4gemm6kernel13GemmUniversalIN4cute5tupleIJiiiiEEENS1_10collective13CollectiveMmaINS1_35MainloopSm100TmaUmmaWarpSpecializedILi5ELi2ELi4ENS5_IJNS4_1CILi1EEESB_SB_EEEEENS5_IJNSA_ILi64EEESE_NSA_ILi128EEEEEEaNS5_IJlSB_lEEEaSH_NS4_8TiledMMAINS4_8MMA_AtomIJNS4_15SM100_MMA_S8_SSIaaiLi64ELi64ELNS4_4UMMA5MajorE0ELSM_0ELNSL_8SaturateE0EEEEEENS4_6LayoutISC_NS5_IJNSA_ILi0EEESR_SR_EEEEENS5_IJNS4_10UnderscoreESU_SU_EEEEENS4_13SM90_TMA_LOADENS4_14ComposedLayoutINS4_7SwizzleILi3ELi4ELi3EEENS4_18smem_ptr_flag_bitsILi8EEENSQ_INS5_IJNSA_ILi8EEESF_EEENS5_IJSF_SB_EEEEEEEvNS4_8identityESX_S17_vS18_EENS_8epilogue10collective18CollectiveEpilogueINS1A_23Sm100TmaWarpSpecializedILi1ELi1ELi32ELb0ELb0EEEJSG_NS5_IJNSQ_ISE_SB_EES1F_EEEaSH_aSH_NS1A_6fusion15FusionCallbacksIS1E_NS1H_17LinearCombinationIaiaiLNS_15FloatRoundStyleE2EEESG_S1G_JEEENS4_5SM1004TMEM4LOAD26SM100_TMEM_LOAD_16dp32b32xESX_NSY_INSZ_ILi2ELi4ELi3EEES12_NSQ_INS5_IJS13_SE_EEENS5_IJSE_SB_EEEEEEENS4_39AutoVectorizingCopyWithAssumedAlignmentILi128EEENS4_14SM90_TMA_STOREES1V_S1X_S1X_EEEvvEEEEvNT_6ParamsE,"",@"SHT_CUDA_INFO"
	.sectionflags	@""
	.align	4


	//----- nvinfo : EIATTR_CUDA_API_VERSION
	.align		4
        /*0000*/ 	.byte	0x04, 0x37
        /*0002*/ 	.short	(.L_31 - .L_30)
.L_30:
        /*0004*/ 	.word	0x00000082


	//----- nvinfo : EIATTR_KPARAM_INFO
	.align		4
.L_31:
        /*0008*/ 	.byte	0x04, 0x17
        /*000a*/ 	.short	(.L_33 - .L_32)
.L_32:
        /*000c*/ 	.word	0x00000000
        /*0010*/ 	.short	0x0000
        /*0012*/ 	.short	0x0000
        /*0014*/ 	.byte	0x00, 0xf0, 0x01, 0x20


	//----- nvinfo : EIATTR_AT_ENTRY_FRAGMENTS
	.align		4
.L_33:
        /*0018*/ 	.byte	0x04, 0x4f
        /*001a*/ 	.short	(.L_35 - .L_34)


	//   ....[0]....
.L_34:
        /*001c*/ 	.word	0x00000006


	//----- nvinfo : EIATTR_RESERVED_SMEM_USED
	.align		4
.L_35:
        /*0020*/ 	.byte	0x01, 0x41
	.zero		2


	//----- nvinfo : EIATTR_SPARSE_MMA_MASK
	.align		4
        /*0024*/ 	.byte	0x03, 0x50
        /*0026*/ 	.short	0x0000


	//----- nvinfo : EIATTR_TCGEN05_1CTA_USED
	.align		4
        /*0028*/ 	.byte	0x01, 0x51
	.zero		2


	//----- nvinfo : EIATTR_MAXREG_COUNT
	.align		4
        /*002c*/ 	.byte	0x03, 0x1b
        /*002e*/ 	.short	0x00ff


	//----- nvinfo : EIATTR_NUM_BARRIERS
	.align		4
        /*0030*/ 	.byte	0x02, 0x4c
        /*0032*/ 	.byte	0x07
	.zero		1


	//----- nvinfo : EIATTR_EXTERNS
	.align		4
        /*0034*/ 	.byte	0x04, 0x0f
        /*0036*/ 	.short	(.L_37 - .L_36)


	//   ....[0]....
	.align		4
.L_36:
        /*0038*/ 	.word	index@(__assertfail)


	//----- nvinfo : EIATTR_MERCURY_ISA_VERSION
	.align		4
.L_37:
        /*003c*/ 	.byte	0x03, 0x5f
        /*003e*/ 	.short	0x0101


	//----- nvinfo : EIATTR_INT_WARP_WIDE_INSTR_OFFSETS
	.align		4
        /*0040*/ 	.byte	0x04, 0x31
        /*0042*/ 	.short	(.L_39 - .L_38)


	//   ....[0]....
.L_38:
        /*0044*/ 	.word	0x00001d80


	//   ....[1]....
        /*0048*/ 	.word	0x000038c0


	//   ....[2]....
        /*004c*/ 	.word	0x000038e0


	//   ....[3]....
        /*0050*/ 	.word	0x00003910


	//   ....[4]....
        /*0054*/ 	.word	0x00004320


	//   ....[5]....
        /*0058*/ 	.word	0x00004410


	//----- nvinfo : EIATTR_COOP_GROUP_MASK_REGIDS
	.align		4
.L_39:
        /*005c*/ 	.byte	0x04, 0x29
        /*005e*/ 	.short	(.L_41 - .L_40)


	//   ....[0]....
.L_40:
        /*0060*/ 	.word	0xffffffff


	//   ....[1]....
        /*0064*/ 	.word	0xffffffff


	//   ....[2]....
        /*0068*/ 	.word	0xffffffff


	//   ....[3]....
        /*006c*/ 	.word	0xffffffff


	//   ....[4]....
        /*0070*/ 	.word	0xffffffff


	//   ....[5]....
        /*0074*/ 	.word	0xffffffff


	//   ....[6]....
        /*0078*/ 	.word	0xffffffff


	//   ....[7]....
        /*007c*/ 	.word	0xffffffff


	//   ....[8]....
        /*0080*/ 	.word	0xffffffff


	//   ....[9]....
        /*0084*/ 	.word	0xffffffff


	//   ....[10]....
        /*0088*/ 	.word	0xffffffff


	//   ....[11]....
        /*008c*/ 	.word	0xffffffff


	//   ....[12]....
        /*0090*/ 	.word	0xffffffff


	//----- nvinfo : EIATTR_COOP_GROUP_INSTR_OFFSETS
	.align		4
.L_41:
        /*0094*/ 	.byte	0x04, 0x28
        /*0096*/ 	.short	(.L_43 - .L_42)


	//   ....[0]....
.L_42:
        /*0098*/ 	.word	0x00000090


	//   ....[1]....
        /*009c*/ 	.word	0x000004d0


	//   ....[2]....
        /*00a0*/ 	.word	0x00000660


	//   ....[3]....
        /*00a4*/ 	.word	0x000007a0


	//   ....[4]....
        /*00a8*/ 	.word	0x000008a0


	//   ....[5]....
        /*00ac*/ 	.word	0x00000a10


	//   ....[6]....
        /*00b0*/ 	.word	0x00000bb0


	//   ....[7]....
        /*00b4*/ 	.word	0x00001c60


	//   ....[8]....
        /*00b8*/ 	.word	0x00002ad0


	//   ....[9]....
        /*00bc*/ 	.word	0x00002ce0


	//   ....[10]....
        /*00c0*/ 	.word	0x00002d10


	//   ....[11]....
        /*00c4*/ 	.word	0x000037a0


	//   ....[12]....
        /*00c8*/ 	.word	0x000039d0


	//----- nvinfo : EIATTR_VRC_CTA_INIT_COUNT
	.align		4
.L_43:
        /*00cc*/ 	.byte	0x02, 0x4a
        /*00ce*/ 	.byte	0x80
	.zero		1


	//----- nvinfo : EIATTR_SYSCALL_OFFSETS
	.align		4
        /*00d0*/ 	.byte	0x04, 0x46
        /*00d2*/ 	.short	(.L_45 - .L_44)


	//   ....[0]....
.L_44:
        /*00d4*/ 	.word	0x00004e30


	//   ....[1]....
        /*00d8*/ 	.word	0x00004f70


	//   ....[2]....
        /*00dc*/ 	.word	0x000056d0


	//----- nvinfo : EIATTR_MBARRIER_INSTR_OFFSETS
	.align		4
.L_45:
        /*00e0*/ 	.byte	0x04, 0x39
        /*00e2*/ 	.short	(.L_47 - .L_46)


	//   ....[0]....
.L_46:
        /*00e4*/ 	.word	0x000005b0
        /*00e8*/ 	.word	0x000000ff
        /*00ec*/ 	.word	0x00000000
        /*00f0*/ 	.short	0x0100
        /*00f2*/ 	.byte	0x05
	.zero		1


	//   ....[1]....
        /*00f4*/ 	.word	0x000005c0
        /*00f8*/ 	.word	0x000000ff
        /*00fc*/ 	.word	0x00000028
        /*0100*/ 	.short	0x0100
        /*0102*/ 	.byte	0x05
	.zero		1


	//   ....[2]....
        /*0104*/ 	.word	0x000005d0
        /*0108*/ 	.word	0x000000ff
        /*010c*/ 	.word	0x00000008
        /*0110*/ 	.short	0x0100
        /*0112*/ 	.byte	0x05
	.zero		1


	//   ....[3]....
        /*0114*/ 	.word	0x000005e0
        /*0118*/ 	.word	0x000000ff
        /*011c*/ 	.word	0x00000030
        /*0120*/ 	.short	0x0100
        /*0122*/ 	.byte	0x05
	.zero		1


	//   ....[4]....
        /*0124*/ 	.word	0x000005f0
        /*0128*/ 	.word	0x000000ff
        /*012c*/ 	.word	0x00000010
        /*0130*/ 	.short	0x0100
        /*0132*/ 	.byte	0x05
	.zero		1


	//   ....[5]....
        /*0134*/ 	.word	0x00000600
        /*0138*/ 	.word	0x000000ff
        /*013c*/ 	.word	0x00000038
        /*0140*/ 	.short	0x0100
        /*0142*/ 	.byte	0x05
	.zero		1


	//   ....[6]....
        /*0144*/ 	.word	0x00000610
        /*0148*/ 	.word	0x000000ff
        /*014c*/ 	.word	0x00000018
        /*0150*/ 	.short	0x0100
        /*0152*/ 	.byte	0x05
	.zero		1


	//   ....[7]....
        /*0154*/ 	.word	0x00000620
        /*0158*/ 	.word	0x000000ff
        /*015c*/ 	.word	0x00000040
        /*0160*/ 	.short	0x0100
        /*0162*/ 	.byte	0x05
	.zero		1


	//   ....[8]....
        /*0164*/ 	.word	0x00000630
        /*0168*/ 	.word	0x000000ff
        /*016c*/ 	.word	0x00000020
        /*0170*/ 	.short	0x0100
        /*0172*/ 	.byte	0x05
	.zero		1


	//   ....[9]....
        /*0174*/ 	.word	0x00000640
        /*0178*/ 	.word	0x000000ff
        /*017c*/ 	.word	0x00000048
        /*0180*/ 	.short	0x0100
        /*0182*/ 	.byte	0x05
	.zero		1


	//   ....[10]....
        /*0184*/ 	.word	0x00000770
        /*0188*/ 	.word	0x000000ff
        /*018c*/ 	.word	0x00000050
        /*0190*/ 	.short	0x0100
        /*0192*/ 	.byte	0x06
	.zero		1


	//   ....[11]....
        /*0194*/ 	.word	0x00000780
        /*0198*/ 	.word	0x000000ff
        /*019c*/ 	.word	0x00000058
        /*01a0*/ 	.short	0x0100
        /*01a2*/ 	.byte	0x06
	.zero		1


	//   ....[12]....
        /*01a4*/ 	.word	0x00000870
        /*01a8*/ 	.word	0x000000ff
        /*01ac*/ 	.word	0x00000060
        /*01b0*/ 	.short	0x0100
        /*01b2*/ 	.byte	0x05
	.zero		1


	//   ....[13]....
        /*01b4*/ 	.word	0x00000880
        /*01b8*/ 	.word	0x000000ff
        /*01bc*/ 	.word	0x00000068
        /*01c0*/ 	.short	0x0100
        /*01c2*/ 	.byte	0x05
	.zero		1


	//   ....[14]....
        /*01c4*/ 	.word	0x000009c0
        /*01c8*/ 	.word	0x000000ff
        /*01cc*/ 	.word	0x00000070
        /*01d0*/ 	.short	0x0100
        /*01d2*/ 	.byte	0x05
	.zero		1


	//   ....[15]....
        /*01d4*/ 	.word	0x000009d0
        /*01d8*/ 	.word	0x000000ff
        /*01dc*/ 	.word	0x00000080
        /*01e0*/ 	.short	0x0100
        /*01e2*/ 	.byte	0x05
	.zero		1


	//   ....[16]....
        /*01e4*/ 	.word	0x000009e0
        /*01e8*/ 	.word	0x000000ff
        /*01ec*/ 	.word	0x00000078
        /*01f0*/ 	.short	0x0100
        /*01f2*/ 	.byte	0x05
	.zero		1


	//   ....[17]....
        /*01f4*/ 	.word	0x000009f0
        /*01f8*/ 	.word	0x000000ff
        /*01fc*/ 	.word	0x00000088
        /*0200*/ 	.short	0x0100
        /*0202*/ 	.byte	0x05
	.zero		1


	//   ....[18]....
        /*0204*/ 	.word	0x00000b20
        /*0208*/ 	.word	0x000000ff
        /*020c*/ 	.word	0x00000090
        /*0210*/ 	.short	0x0100
        /*0212*/ 	.byte	0x06
	.zero		1


	//   ....[19]....
        /*0214*/ 	.word	0x00000b30
        /*0218*/ 	.word	0x000000ff
        /*021c*/ 	.word	0x000000b0
        /*0220*/ 	.short	0x0100
        /*0222*/ 	.byte	0x06
	.zero		1


	//   ....[20]....
        /*0224*/ 	.word	0x00000b40
        /*0228*/ 	.word	0x000000ff
        /*022c*/ 	.word	0x00000098
        /*0230*/ 	.short	0x0100
        /*0232*/ 	.byte	0x06
	.zero		1


	//   ....[21]....
        /*0234*/ 	.word	0x00000b50
        /*0238*/ 	.word	0x000000ff
        /*023c*/ 	.word	0x000000b8
        /*0240*/ 	.short	0x0100
        /*0242*/ 	.byte	0x06
	.zero		1


	//   ....[22]....
        /*0244*/ 	.word	0x00000b60
        /*0248*/ 	.word	0x000000ff
        /*024c*/ 	.word	0x000000a0
        /*0250*/ 	.short	0x0100
        /*0252*/ 	.byte	0x06
	.zero		1


	//   ....[23]....
        /*0254*/ 	.word	0x00000b70
        /*0258*/ 	.word	0x000000ff
        /*025c*/ 	.word	0x000000c0
        /*0260*/ 	.short	0x0100
        /*0262*/ 	.byte	0x06
	.zero		1


	//   ....[24]....
        /*0264*/ 	.word	0x00000b80
        /*0268*/ 	.word	0x000000ff
        /*026c*/ 	.word	0x000000a8
        /*0270*/ 	.short	0x0100
        /*0272*/ 	.byte	0x06
	.zero		1


	//   ....[25]....
        /*0274*/ 	.word	0x00000b90
        /*0278*/ 	.word	0x000000ff
        /*027c*/ 	.word	0x000000c8
        /*0280*/ 	.short	0x0100
        /*0282*/ 	.byte	0x06
	.zero		1


	//   ....[26]....
        /*0284*/ 	.word	0x00000c80
        /*0288*/ 	.word	0x000000ff
        /*028c*/ 	.word	0x000000d0
        /*0290*/ 	.short	0x0100
        /*0292*/ 	.byte	0x05
	.zero		1


	//   ....[27]....
        /*0294*/ 	.word	0x00000c90
        /*0298*/ 	.word	0x000000ff
        /*029c*/ 	.word	0x000000e0
        /*02a0*/ 	.short	0x0100
        /*02a2*/ 	.byte	0x05
	.zero		1


	//   ....[28]....
        /*02a4*/ 	.word	0x00000ca0
        /*02a8*/ 	.word	0x000000ff
        /*02ac*/ 	.word	0x000000d8
        /*02b0*/ 	.short	0x0100
        /*02b2*/ 	.byte	0x05
	.zero		1


	//   ....[29]....
        /*02b4*/ 	.word	0x00000cb0
        /*02b8*/ 	.word	0x000000ff
        /*02bc*/ 	.word	0x000000e8
        /*02c0*/ 	.short	0x0100
        /*02c2*/ 	.byte	0x05
	.zero		1


	//   ....[30]....
        /*02c4*/ 	.word	0x00001580
        /*02c8*/ 	.word	0x00000003
        /*02cc*/ 	.word	0x000000e0
        /*02d0*/ 	.short	0x010a
        /*02d2*/ 	.byte	0xff
	.zero		1


	//   ....[31]....
        /*02d4*/ 	.word	0x000015b0
        /*02d8*/ 	.word	0x00000003
        /*02dc*/ 	.word	0x000000d0
        /*02e0*/ 	.short	0x0101
        /*02e2*/ 	.byte	0xff
	.zero		1


	//   ....[32]....
        /*02e4*/ 	.word	0x00001680
        /*02e8*/ 	.word	0x000000ff
        /*02ec*/ 	.word	0x00000028
        /*02f0*/ 	.short	0x010a
        /*02f2*/ 	.byte	0x08
	.zero		1


	//   ....[33]....
        /*02f4*/ 	.word	0x00001720
        /*02f8*/ 	.word	0x000000ff
        /*02fc*/ 	.word	0x00000028
        /*0300*/ 	.short	0x010a
        /*0302*/ 	.byte	0x21
	.zero		1


	//   ....[34]....
        /*0304*/ 	.word	0x00001880
        /*0308*/ 	.word	0x000000ff
        /*030c*/ 	.word	0x00000028
        /*0310*/ 	.short	0x010a
        /*0312*/ 	.byte	0x08
	.zero		1


	//   ....[35]....
        /*0314*/ 	.word	0x00001970
        /*0318*/ 	.word	0x000000ff
        /*031c*/ 	.word	0x00000068
        /*0320*/ 	.short	0x0101
        /*0322*/ 	.byte	0x04
	.zero		1


	//   ....[36]....
        /*0324*/ 	.word	0x00001990
        /*0328*/ 	.word	0x000000ff
        /*032c*/ 	.word	0x00000028
        /*0330*/ 	.short	0x010a
        /*0332*/ 	.byte	0x08
	.zero		1


	//   ....[37]....
        /*0334*/ 	.word	0x00001a10
        /*0338*/ 	.word	0x000000ff
        /*033c*/ 	.word	0x00000028
        /*0340*/ 	.short	0x010a
        /*0342*/ 	.byte	0x11
	.zero		1


	//   ....[38]....
        /*0344*/ 	.word	0x00001b70
        /*0348*/ 	.word	0x000000ff
        /*034c*/ 	.word	0x00000028
        /*0350*/ 	.short	0x010a
        /*0352*/ 	.byte	0x08
	.zero		1


	//   ....[39]....
        /*0354*/ 	.word	0x00001c90
        /*0358*/ 	.word	0x00000002
        /*035c*/ 	.word	0x00000070
        /*0360*/ 	.short	0x010a
        /*0362*/ 	.byte	0xff
	.zero		1


	//   ....[40]....
        /*0364*/ 	.word	0x00001d50
        /*0368*/ 	.word	0x00000002
        /*036c*/ 	.word	0x00000000
        /*0370*/ 	.short	0x0101
        /*0372*/ 	.byte	0xff
	.zero		1


	//   ....[41]....
        /*0374*/ 	.word	0x000022b0
        /*0378*/ 	.word	0x000000ff
        /*037c*/ 	.word	0x00000000
        /*0380*/ 	.short	0x010a
        /*0382*/ 	.byte	0x05
	.zero		1


	//   ....[42]....
        /*0384*/ 	.word	0x00002340
        /*0388*/ 	.word	0x000000ff
        /*038c*/ 	.word	0x00000000
        /*0390*/ 	.short	0x010a
        /*0392*/ 	.byte	0x05
	.zero		1


	//   ....[43]....
        /*0394*/ 	.word	0x000023d0
        /*0398*/ 	.word	0x000000ff
        /*039c*/ 	.word	0x00000000
        /*03a0*/ 	.short	0x010a
        /*03a2*/ 	.byte	0x05
	.zero		1


	//   ....[44]....
        /*03a4*/ 	.word	0x00002460
        /*03a8*/ 	.word	0x000000ff
        /*03ac*/ 	.word	0x00000000
        /*03b0*/ 	.short	0x010a
        /*03b2*/ 	.byte	0x05
	.zero		1


	//   ....[45]....
        /*03b4*/ 	.word	0x00002500
        /*03b8*/ 	.word	0x00000000
        /*03bc*/ 	.word	0x00000000
        /*03c0*/ 	.short	0x010a
        /*03c2*/ 	.byte	0xff
	.zero		1


	//   ....[46]....
        /*03c4*/ 	.word	0x00002620
        /*03c8*/ 	.word	0x00000000
        /*03cc*/ 	.word	0x000000d0
        /*03d0*/ 	.short	0x010a
        /*03d2*/ 	.byte	0xff
	.zero		1


	//   ....[47]....
        /*03d4*/ 	.word	0x00002680
        /*03d8*/ 	.word	0x00000004
        /*03dc*/ 	.word	0x00000000
        /*03e0*/ 	.short	0x0101
        /*03e2*/ 	.byte	0xff
	.zero		1


	//   ....[48]....
        /*03e4*/ 	.word	0x000026a0
        /*03e8*/ 	.word	0x000000ff
        /*03ec*/ 	.word	0x00000080
        /*03f0*/ 	.short	0x010a
        /*03f2*/ 	.byte	0x05
	.zero		1


	//   ....[49]....
        /*03f4*/ 	.word	0x000027c0
        /*03f8*/ 	.word	0x00000000
        /*03fc*/ 	.word	0x00000070
        /*0400*/ 	.short	0x010a
        /*0402*/ 	.byte	0xff
	.zero		1


	//   ....[50]....
        /*0404*/ 	.word	0x000028d0
        /*0408*/ 	.word	0x00000000
        /*040c*/ 	.word	0x00000000
        /*0410*/ 	.short	0x0101
        /*0412*/ 	.byte	0xff
	.zero		1


	//   ....[51]....
        /*0414*/ 	.word	0x00002960
        /*0418*/ 	.word	0x000000ff
        /*041c*/ 	.word	0x00000080
        /*0420*/ 	.short	0x0106
        /*0422*/ 	.byte	0x05
	.zero		1


	//   ....[52]....
        /*0424*/ 	.word	0x00002980
        /*0428*/ 	.word	0x000000ff
        /*042c*/ 	.word	0x00000080
        /*0430*/ 	.short	0x010a
        /*0432*/ 	.byte	0x05
	.zero		1


	//   ....[53]....
        /*0434*/ 	.word	0x00002a10
        /*0438*/ 	.word	0x000000ff
        /*043c*/ 	.word	0x00000080
        /*0440*/ 	.short	0x0106
        /*0442*/ 	.byte	0x04
	.zero		1


	//   ....[54]....
        /*0444*/ 	.word	0x00002a50
        /*0448*/ 	.word	0x00000000
        /*044c*/ 	.word	0x00000080
        /*0450*/ 	.short	0x010a
        /*0452*/ 	.byte	0xff
	.zero		1


	//   ....[55]....
        /*0454*/ 	.word	0x00002f90
        /*0458*/ 	.word	0x00000000
        /*045c*/ 	.word	0x00000070
        /*0460*/ 	.short	0x010a
        /*0462*/ 	.byte	0xff
	.zero		1


	//   ....[56]....
        /*0464*/ 	.word	0x00003090
        /*0468*/ 	.word	0x00000003
        /*046c*/ 	.word	0x00000000
        /*0470*/ 	.short	0x0101
        /*0472*/ 	.byte	0xff
	.zero		1


	//   ....[57]....
        /*0474*/ 	.word	0x000030a0
        /*0478*/ 	.word	0x000000ff
        /*047c*/ 	.word	0x00000000
        /*0480*/ 	.short	0x010a
        /*0482*/ 	.byte	0x06
	.zero		1


	//   ....[58]....
        /*0484*/ 	.word	0x00003120
        /*0488*/ 	.word	0x000000ff
        /*048c*/ 	.word	0x000000b0
        /*0490*/ 	.short	0x010a
        /*0492*/ 	.byte	0x07
	.zero		1


	//   ....[59]....
        /*0494*/ 	.word	0x00003200
        /*0498*/ 	.word	0x000000ff
        /*049c*/ 	.word	0x00000000
        /*04a0*/ 	.short	0x010a
        /*04a2*/ 	.byte	0x06
	.zero		1


	//   ....[60]....
        /*04a4*/ 	.word	0x00003330
        /*04a8*/ 	.word	0x000000ff
        /*04ac*/ 	.word	0x00000000
        /*04b0*/ 	.short	0x010a
        /*04b2*/ 	.byte	0x1a
	.zero		1


	//   ....[61]....
        /*04b4*/ 	.word	0x000035d0
        /*04b8*/ 	.word	0x000000ff
        /*04bc*/ 	.word	0x00000000
        /*04c0*/ 	.short	0x010a
        /*04c2*/ 	.byte	0x06
	.zero		1


	//   ....[62]....
        /*04c4*/ 	.word	0x00003660
        /*04c8*/ 	.word	0x000000ff
        /*04cc*/ 	.word	0x00000000
        /*04d0*/ 	.short	0x010a
        /*04d2*/ 	.byte	0x06
	.zero		1


	//   ....[63]....
        /*04d4*/ 	.word	0x000036f0
        /*04d8*/ 	.word	0x000000ff
        /*04dc*/ 	.word	0x00000000
        /*04e0*/ 	.short	0x010a
        /*04e2*/ 	.byte	0x06
	.zero		1


	//   ....[64]....
        /*04e4*/ 	.word	0x00003780
        /*04e8*/ 	.word	0x000000ff
        /*04ec*/ 	.word	0x00000000
        /*04f0*/ 	.short	0x010a
        /*04f2*/ 	.byte	0x07
	.zero		1


	//   ....[65]....
        /*04f4*/ 	.word	0x00003bc0
        /*04f8*/ 	.word	0x00000000
        /*04fc*/ 	.word	0x00000070
        /*0500*/ 	.short	0x010a
        /*0502*/ 	.byte	0xff
	.zero		1


	//   ....[66]....
        /*0504*/ 	.word	0x00003cb0
        /*0508*/ 	.word	0x00000000
        /*050c*/ 	.word	0x00000000
        /*0510*/ 	.short	0x0101
        /*0512*/ 	.byte	0xff
	.zero		1


	//   ....[67]....
        /*0514*/ 	.word	0x00003fd0
        /*0518*/ 	.word	0x000000ff
        /*051c*/ 	.word	0x00000068
        /*0520*/ 	.short	0x010a
        /*0522*/ 	.byte	0x06
	.zero		1


	//   ....[68]....
        /*0524*/ 	.word	0x00004150
        /*0528*/ 	.word	0x000000ff
        /*052c*/ 	.word	0x00000058
        /*0530*/ 	.short	0x010a
        /*0532*/ 	.byte	0x06
	.zero		1


	//   ....[69]....
        /*0534*/ 	.word	0x00004480
        /*0538*/ 	.word	0x000000ff
        /*053c*/ 	.word	0x00000050
        /*0540*/ 	.short	0x010b
        /*0542*/ 	.byte	0x06
	.zero		1


	//   ....[70]....
        /*0544*/ 	.word	0x000044a0
        /*0548*/ 	.word	0x000000ff
        /*054c*/ 	.word	0x00000000
        /*0550*/ 	.short	0x0101
        /*0552*/ 	.byte	0x25
	.zero		1


	//   ....[71]....
        /*0554*/ 	.word	0x000044e0
        /*0558*/ 	.word	0x00000000
        /*055c*/ 	.word	0x00000058
        /*0560*/ 	.short	0x010a
        /*0562*/ 	.byte	0xff
	.zero		1


	//   ....[72]....
        /*0564*/ 	.word	0x00004840
        /*0568*/ 	.word	0x00000000
        /*056c*/ 	.word	0x00000070
        /*0570*/ 	.short	0x010a
        /*0572*/ 	.byte	0xff
	.zero		1


	//   ....[73]....
        /*0574*/ 	.word	0x00004950
        /*0578*/ 	.word	0x00000000
        /*057c*/ 	.word	0x00000000
        /*0580*/ 	.short	0x0101
        /*0582*/ 	.byte	0xff
	.zero		1


	//   ....[74]....
        /*0584*/ 	.word	0x00005300
        /*0588*/ 	.word	0x000000ff
        /*058c*/ 	.word	0x00000050
        /*0590*/ 	.short	0x010a
        /*0592*/ 	.byte	0x2b
	.zero		1


	//   ....[75]....
        /*0594*/ 	.word	0x00005320
        /*0598*/ 	.word	0x0000005c
        /*059c*/ 	.word	0x00000090
        /*05a0*/ 	.short	0x010a
        /*05a2*/ 	.byte	0xff
	.zero		1


	//   ....[76]....
        /*05a4*/ 	.word	0x00005470
        /*05a8*/ 	.word	0x000000ff
        /*05ac*/ 	.word	0x00000050
        /*05b0*/ 	.short	0x010a
        /*05b2*/ 	.byte	0x2b
	.zero		1


	//   ....[77]....
        /*05b4*/ 	.word	0x00005550
        /*05b8*/ 	.word	0x000000ff
        /*05bc*/ 	.word	0x00000000
        /*05c0*/ 	.short	0x0101
        /*05c2*/ 	.byte	0x04
	.zero		1


	//   ....[78]....
        /*05c4*/ 	.word	0x000055b0
        /*05c8*/ 	.word	0x0000005c
        /*05cc*/ 	.word	0x00000090
        /*05d0*/ 	.short	0x010a
        /*05d2*/ 	.byte	0xff
	.zero		1


	//   ....[79]....
        /*05d4*/ 	.word	0x00005910
        /*05d8*/ 	.word	0x000000ff
        /*05dc*/ 	.word	0x00000000
        /*05e0*/ 	.short	0x0101
        /*05e2*/ 	.byte	0x05
	.zero		1


	//   ....[80]....
        /*05e4*/ 	.word	0x00006280
        /*05e8*/ 	.word	0x00000003
        /*05ec*/ 	.word	0x000000e0
        /*05f0*/ 	.short	0x010a
        /*05f2*/ 	.byte	0xff
	.zero		1


	//   ....[81]....
        /*05f4*/ 	.word	0x000062e0
        /*05f8*/ 	.word	0x00000002
        /*05fc*/ 	.word	0x00000028
        /*0600*/ 	.short	0x010a
        /*0602*/ 	.byte	0xff
	.zero		1


	//   ....[82]....
        /*0604*/ 	.word	0x00006340
        /*0608*/ 	.word	0x00000002
        /*060c*/ 	.word	0x00000028
        /*0610*/ 	.short	0x010a
        /*0612*/ 	.byte	0xff
	.zero		1


	//   ....[83]....
        /*0614*/ 	.word	0x00006390
        /*0618*/ 	.word	0x00000002
        /*061c*/ 	.word	0x00000070
        /*0620*/ 	.short	0x010a
        /*0622*/ 	.byte	0xff
	.zero		1


	//   ....[84]....
        /*0624*/ 	.word	0x000063f0
        /*0628*/ 	.word	0x00000000
        /*062c*/ 	.word	0x00000000
        /*0630*/ 	.short	0x010a
        /*0632*/ 	.byte	0xff
	.zero		1


	//   ....[85]....
        /*0634*/ 	.word	0x00006450
        /*0638*/ 	.word	0x00000000
        /*063c*/ 	.word	0x00000000
        /*0640*/ 	.short	0x010a
        /*0642*/ 	.byte	0xff
	.zero		1


	//   ....[86]....
        /*0644*/ 	.word	0x000064b0
        /*0648*/ 	.word	0x00000000
        /*064c*/ 	.word	0x00000000
        /*0650*/ 	.short	0x010a
        /*0652*/ 	.byte	0xff
	.zero		1


	//   ....[87]....
        /*0654*/ 	.word	0x00006510
        /*0658*/ 	.word	0x00000000
        /*065c*/ 	.word	0x00000000
        /*0660*/ 	.short	0x010a
        /*0662*/ 	.byte	0xff
	.zero		1


	//   ....[88]....
        /*0664*/ 	.word	0x00006560
        /*0668*/ 	.word	0x00000000
        /*066c*/ 	.word	0x000000d0
        /*0670*/ 	.short	0x010a
        /*0672*/ 	.byte	0xff
	.zero		1


	//   ....[89]....
        /*0674*/ 	.word	0x000065c0
        /*0678*/ 	.word	0x00000000
        /*067c*/ 	.word	0x00000080
        /*0680*/ 	.short	0x010a
        /*0682*/ 	.byte	0xff
	.zero		1


	//   ....[90]....
        /*0684*/ 	.word	0x00006610
        /*0688*/ 	.word	0x00000000
        /*068c*/ 	.word	0x00000070
        /*0690*/ 	.short	0x010a
        /*0692*/ 	.byte	0xff
	.zero		1


	//   ....[91]....
        /*0694*/ 	.word	0x00006670
        /*0698*/ 	.word	0x00000000
        /*069c*/ 	.word	0x00000080
        /*06a0*/ 	.short	0x010a
        /*06a2*/ 	.byte	0xff
	.zero		1


	//   ....[92]....
        /*06a4*/ 	.word	0x000066c0
        /*06a8*/ 	.word	0x00000000
        /*06ac*/ 	.word	0x00000070
        /*06b0*/ 	.short	0x010a
        /*06b2*/ 	.byte	0xff
	.zero		1


	//   ....[93]....
        /*06b4*/ 	.word	0x00006720
        /*06b8*/ 	.word	0x00000003
        /*06bc*/ 	.word	0x000000b0
        /*06c0*/ 	.short	0x010a
        /*06c2*/ 	.byte	0xff
	.zero		1


	//   ....[94]....
        /*06c4*/ 	.word	0x00006780
        /*06c8*/ 	.word	0x00000000
        /*06cc*/ 	.word	0x00000000
        /*06d0*/ 	.short	0x010a
        /*06d2*/ 	.byte	0xff
	.zero		1


	//   ....[95]....
        /*06d4*/ 	.word	0x000067e0
        /*06d8*/ 	.word	0x00000000
        /*06dc*/ 	.word	0x00000000
        /*06e0*/ 	.short	0x010a
        /*06e2*/ 	.byte	0xff
	.zero		1


	//   ....[96]....
        /*06e4*/ 	.word	0x00006840
        /*06e8*/ 	.word	0x00000000
        /*06ec*/ 	.word	0x00000000
        /*06f0*/ 	.short	0x010a
        /*06f2*/ 	.byte	0xff
	.zero		1


	//   ....[97]....
        /*06f4*/ 	.word	0x000068a0
        /*06f8*/ 	.word	0x00000000
        /*06fc*/ 	.word	0x00000000
        /*0700*/ 	.short	0x010a
        /*0702*/ 	.byte	0xff
	.zero		1


	//   ....[98]....
        /*0704*/ 	.word	0x00006900
        /*0708*/ 	.word	0x00000000
        /*070c*/ 	.word	0x00000000
        /*0710*/ 	.short	0x010a
        /*0712*/ 	.byte	0xff
	.zero		1


	//   ....[99]....
        /*0714*/ 	.word	0x00006950
        /*0718*/ 	.word	0x00000000
        /*071c*/ 	.word	0x00000070
        /*0720*/ 	.short	0x010a
        /*0722*/ 	.byte	0xff
	.zero		1


	//   ....[100]....
        /*0724*/ 	.word	0x000069b0
        /*0728*/ 	.word	0x00000000
        /*072c*/ 	.word	0x00000068
        /*0730*/ 	.short	0x010a
        /*0732*/ 	.byte	0xff
	.zero		1


	//   ....[101]....
        /*0734*/ 	.word	0x00006a10
        /*0738*/ 	.word	0x00000003
        /*073c*/ 	.word	0x00000058
        /*0740*/ 	.short	0x010a
        /*0742*/ 	.byte	0xff
	.zero		1


	//   ....[102]....
        /*0744*/ 	.word	0x00006a60
        /*0748*/ 	.word	0x00000000
        /*074c*/ 	.word	0x00000070
        /*0750*/ 	.short	0x010a
        /*0752*/ 	.byte	0xff
	.zero		1


	//   ....[103]....
        /*0754*/ 	.word	0x00006ac0
        /*0758*/ 	.word	0x00000000
        /*075c*/ 	.word	0x00000050
        /*0760*/ 	.short	0x010a
        /*0762*/ 	.byte	0xff
	.zero		1


	//   ....[104]....
        /*0764*/ 	.word	0x00006b10
        /*0768*/ 	.word	0x0000005c
        /*076c*/ 	.word	0x00000090
        /*0770*/ 	.short	0x010a
        /*0772*/ 	.byte	0xff
	.zero		1


	//----- nvinfo : EIATTR_NUM_MBARRIERS
	.align		4
.L_47:
        /*0774*/ 	.byte	0x03, 0x38
        /*0776*/ 	.short	0x001e


	//----- nvinfo : EIATTR_EXIT_INSTR_OFFSETS
	.align		4
        /*0778*/ 	.byte	0x04, 0x1c
        /*077a*/ 	.short	(.L_49 - .L_48)


	//   ....[0]....
.L_48:
        /*077c*/ 	.word	0x00002530


	//   ....[1]....
        /*0780*/ 	.word	0x00002a20


	//   ....[2]....
        /*0784*/ 	.word	0x00002a80


	//   ....[3]....
        /*0788*/ 	.word	0x000039e0


	//   ....[4]....
        /*078c*/ 	.word	0x00004510


	//   ....[5]....
        /*0790*/ 	.word	0x00004550


	//   ....[6]....
        /*0794*/ 	.word	0x00006270


	//----- nvinfo : EIATTR_MAX_THREADS
	.align		4
.L_49:
        /*0798*/ 	.byte	0x04, 0x05
        /*079a*/ 	.short	(.L_51 - .L_50)
.L_50:
        /*079c*/ 	.word	0x00000100
        /*07a0*/ 	.word	0x00000001
        /*07a4*/ 	.word	0x00000001


	//----- nvinfo : EIATTR_CRS_STACK_SIZE
	.align		4
.L_51:
        /*07a8*/ 	.byte	0x04, 0x1e
        /*07aa*/ 	.short	(.L_53 - .L_52)
.L_52:
        /*07ac*/ 	.word	0x00000000


	//----- nvinfo : EIATTR_CBANK_PARAM_SIZE
	.align		4
.L_53:
        /*07b0*/ 	.byte	0x03, 0x19
        /*07b2*/ 	.short	0x0800


	//----- nvinfo : EIATTR_PARAM_CBANK
	.align		4
        /*07b4*/ 	.byte	0x04, 0x0a
        /*07b6*/ 	.short	(.L_55 - .L_54)
	.align		4
.L_54:
        /*07b8*/ 	.word	index@(.nv.constant0._ZN7cutlass13device_kernelINS_4gemm6kernel13GemmUniversalIN4cute5tupleIJiiiiEEENS1_10collective13CollectiveMmaINS1_35MainloopSm100TmaUmmaWarpSpecializedILi5ELi2ELi4ENS5_IJNS4_1CILi1EEESB_SB_EEEEENS5_IJNSA_ILi64EEESE_NSA_ILi128EEEEEEaNS5_IJlSB_lEEEaSH_NS4_8TiledMMAINS4_8MMA_AtomIJNS4_15SM100_MMA_S8_SSIaaiLi64ELi64ELNS4_4UMMA5MajorE0ELSM_0ELNSL_8SaturateE0EEEEEENS4_6LayoutISC_NS5_IJNSA_ILi0EEESR_SR_EEEEENS5_IJNS4_10UnderscoreESU_SU_EEEEENS4_13SM90_TMA_LOADENS4_14ComposedLayoutINS4_7SwizzleILi3ELi4ELi3EEENS4_18smem_ptr_flag_bitsILi8EEENSQ_INS5_IJNSA_ILi8EEESF_EEENS5_IJSF_SB_EEEEEEEvNS4_8identityESX_S17_vS18_EENS_8epilogue10collective18CollectiveEpilogueINS1A_23Sm100TmaWarpSpecializedILi1ELi1ELi32ELb0ELb0EEEJSG_NS5_IJNSQ_ISE_SB_EES1F_EEEaSH_aSH_NS1A_6fusion15FusionCallbacksIS1E_NS1H_17LinearCombinationIaiaiLNS_15FloatRoundStyleE2EEESG_S1G_JEEENS4_5SM1004TMEM4LOAD26SM100_TMEM_LOAD_16dp32b32xESX_NSY_INSZ_ILi2ELi4ELi3EEES12_NSQ_INS5_IJS13_SE_EEENS5_IJSE_SB_EEEEEEENS4_39AutoVectorizingCopyWithAssumedAlignmentILi128EEENS4_14SM90_TMA_STOREES1V_S1X_S1X_EEEvvEEEEvNT_6ParamsE)
        /*07bc*/ 	.short	0x0380
        /*07be*/ 	.short	0x0800


	//----- nvinfo : EIATTR_SW_WAR
	.align		4
.L_55:
        /*07c0*/ 	.byte	0x04, 0x36
        /*07c2*/ 	.short	(.L_57 - .L_56)
.L_56:
        /*07c4*/ 	.word	0x00000008
.L_57:


//--------------------- .nv.callgraph             --------------------------
	.section	.nv.callgraph,"",@"SHT_CUDA_CALLGRAPH"
	.align	4
	.sectionentsize	8
	.align		4
        /*0000*/ 	.word	0x00000000
	.align		4
        /*0004*/ 	.word	0xffffffff
	.align		4
        /*0008*/ 	.word	index@(_ZN7cutlass13device_kernelINS_4gemm6kernel13GemmUniversalIN4cute5tupleIJiiiiEEENS1_10collective13CollectiveMmaINS1_35MainloopSm100TmaUmmaWarpSpecializedILi5ELi2ELi4ENS5_IJNS4_1CILi1EEESB_SB_EEEEENS5_IJNSA_ILi64EEESE_NSA_ILi128EEEEEEaNS5_IJlSB_lEEEaSH_NS4_8TiledMMAINS4_8MMA_AtomIJNS4_15SM100_MMA_S8_SSIaaiLi64ELi64ELNS4_4UMMA5MajorE0ELSM_0ELNSL_8SaturateE0EEEEEENS4_6LayoutISC_NS5_IJNSA_ILi0EEESR_SR_EEEEENS5_IJNS4_10UnderscoreESU_SU_EEEEENS4_13SM90_TMA_LOADENS4_14ComposedLayoutINS4_7SwizzleILi3ELi4ELi3EEENS4_18smem_ptr_flag_bitsILi8EEENSQ_INS5_IJNSA_ILi8EEESF_EEENS5_IJSF_SB_EEEEEEEvNS4_8identityESX_S17_vS18_EENS_8epilogue10collective18CollectiveEpilogueINS1A_23Sm100TmaWarpSpecializedILi1ELi1ELi32ELb0ELb0EEEJSG_NS5_IJNSQ_ISE_SB_EES1F_EEEaSH_aSH_NS1A_6fusion15FusionCallbacksIS1E_NS1H_17LinearCombinationIaiaiLNS_15FloatRoundStyleE2EEESG_S1G_JEEENS4_5SM1004TMEM4LOAD26SM100_TMEM_LOAD_16dp32b32xESX_NSY_INSZ_ILi2ELi4ELi3EEES12_NSQ_INS5_IJS13_SE_EEENS5_IJSE_SB_EEEEEEENS4_39AutoVectorizingCopyWithAssumedAlignmentILi128EEENS4_14SM90_TMA_STOREES1V_S1X_S1X_EEEvvEEEEvNT_6ParamsE)
	.align		4
        /*000c*/ 	.word	index@(__assertfail)
	.align		4
        /*0010*/ 	.word	0x00000000
	.align		4
        /*0014*/ 	.word	0xfffffffe
	.align		4
        /*0018*/ 	.word	0x00000000
	.align		4
        /*001c*/ 	.word	0xfffffffd
	.align		4
        /*0020*/ 	.word	0x00000000
	.align		4
        /*0024*/ 	.word	0xfffffffc


//--------------------- .nv.constant4             --------------------------
	.section	.nv.constant4,"a",@progbits
	.align	8
	.align		8
.nv.constant4:
        /*0000*/ 	.dword	__assertfail
	.align		8
        /*0008*/ 	.dword	__unnamed_1
	.align		8
        /*0010*/ 	.dword	__unnamed_2
	.align		8
        /*0018*/ 	.dword	_ZN40_INTERNAL_a45dae33_4_k_cu_1ef1b6a8_267454cuda3std3__45__cpo5beginE
	.align		8
        /*0020*/ 	.dword	_ZN40_INTERNAL_a45dae33_4_k_cu_1ef1b6a8_267454cuda3std3__45__cpo3endE
	.align		8
        /*0028*/ 	.dword	_ZN40_INTERNAL_a45dae33_4_k_cu_1ef1b6a8_267454cuda3std3__45__cpo6cbeginE
	.align		8
        /*0030*/ 	.dword	_ZN40_INTERNAL_a45dae33_4_k_cu_1ef1b6a8_267454cuda3std3__45__cpo4cendE
	.align		8
        /*0038*/ 	.dword	_ZN40_INTERNAL_a45dae33_4_k_cu_1ef1b6a8_267454cuda3std3__442_GLOBAL__N__a45dae33_4_k_cu_1ef1b6a8_267456ignoreE
	.align		8
        /*0040*/ 	.dword	_ZN40_INTERNAL_a45dae33_4_k_cu_1ef1b6a8_267454cuda3std3__419piecewise_constructE
	.align		8
        /*0048*/ 	.dword	_ZN40_INTERNAL_a45dae33_4_k_cu_1ef1b6a8_267454cuda3std3__48in_placeE
	.align		8
        /*0050*/ 	.dword	_ZN40_INTERNAL_a45dae33_4_k_cu_1ef1b6a8_267454cuda3std6ranges3__45__cpo4swapE
	.align		8
        /*0058*/ 	.dword	_ZN40_INTERNAL_a45dae33_4_k_cu_1ef1b6a8_267454cuda3std6ranges3__45__cpo9iter_moveE
	.align		8
        /*0060*/ 	.dword	_ZN40_INTERNAL_a45dae33_4_k_cu_1ef1b6a8_267454cute7productE
	.align		8
        /*0068*/ 	.dword	_ZN40_INTERNAL_a45dae33_4_k_cu_1ef1b6a8_267454cute1_E
	.align		8
        /*0070*/ 	.dword	$str$25
	.align		8
        /*0078*/ 	.dword	$str$26
	.align		8
        /*0080*/ 	.dword	$str$27
	.align		8
        /*0088*/ 	.dword	$str$28


//--------------------- .text._ZN7cutlass13device_kernelINS_4gemm6kernel13GemmUniversalIN4cute5tupleIJiiiiEEENS1_10collective13CollectiveMmaINS1_35MainloopSm100TmaUmmaWarpSpecializedILi5ELi2ELi4ENS5_IJNS4_1CILi1EEESB_SB_EEEEENS5_IJNSA_ILi64EEESE_NSA_ILi128EEEEEEaNS5_IJlSB_lEEEaSH_NS4_8TiledMMAINS4_8MMA_AtomIJNS4_15SM100_MMA_S8_SSIaaiLi64ELi64ELNS4_4UMMA5MajorE0ELSM_0ELNSL_8SaturateE0EEEEEENS4_6LayoutISC_NS5_IJNSA_ILi0EEESR_SR_EEEEENS5_IJNS4_10UnderscoreESU_SU_EEEEENS4_13SM90_TMA_LOADENS4_14ComposedLayoutINS4_7SwizzleILi3ELi4ELi3EEENS4_18smem_ptr_flag_bitsILi8EEENSQ_INS5_IJNSA_ILi8EEESF_EEENS5_IJSF_SB_EEEEEEEvNS4_8identityESX_S17_vS18_EENS_8epilogue10collective18CollectiveEpilogueINS1A_23Sm100TmaWarpSpecializedILi1ELi1ELi32ELb0ELb0EEEJSG_NS5_IJNSQ_ISE_SB_EES1F_EEEaSH_aSH_NS1A_6fusion15FusionCallbacksIS1E_NS1H_17LinearCombinationIaiaiLNS_15FloatRoundStyleE2EEESG_S1G_JEEENS4_5SM1004TMEM4LOAD26SM100_TMEM_LOAD_16dp32b32xESX_NSY_INSZ_ILi2ELi4ELi3EEES12_NSQ_INS5_IJS13_SE_EEENS5_IJSE_SB_EEEEEEENS4_39AutoVectorizingCopyWithAssumedAlignmentILi128EEENS4_14SM90_TMA_STOREES1V_S1X_S1X_EEEvvEEEEvNT_6ParamsE --------------------------
	.section	.text._ZN7cutlass13device_kernelINS_4gemm6kernel13GemmUniversalIN4cute5tupleIJiiiiEEENS1_10collective13CollectiveMmaINS1_35MainloopSm100TmaUmmaWarpSpecializedILi5ELi2ELi4ENS5_IJNS4_1CILi1EEESB_SB_EEEEENS5_IJNSA_ILi64EEESE_NSA_ILi128EEEEEEaNS5_IJlSB_lEEEaSH_NS4_8TiledMMAINS4_8MMA_AtomIJNS4_15SM100_MMA_S8_SSIaaiLi64ELi64ELNS4_4UMMA5MajorE0ELSM_0ELNSL_8SaturateE0EEEEEENS4_6LayoutISC_NS5_IJNSA_ILi0EEESR_SR_EEEEENS5_IJNS4_10UnderscoreESU_SU_EEEEENS4_13SM90_TMA_LOADENS4_14ComposedLayoutINS4_7SwizzleILi3ELi4ELi3EEENS4_18smem_ptr_flag_bitsILi8EEENSQ_INS5_IJNSA_ILi8EEESF_EEENS5_IJSF_SB_EEEEEEEvNS4_8identityESX_S17_vS18_EENS_8epilogue10collective18CollectiveEpilogueINS1A_23Sm100TmaWarpSpecializedILi1ELi1ELi32ELb0ELb0EEEJSG_NS5_IJNSQ_ISE_SB_EES1F_EEEaSH_aSH_NS1A_6fusion15FusionCallbacksIS1E_NS1H_17LinearCombinationIaiaiLNS_15FloatRoundStyleE2EEESG_S1G_JEEENS4_5SM1004TMEM4LOAD26SM100_TMEM_LOAD_16dp32b32xESX_NSY_INSZ_ILi2ELi4ELi3EEES12_NSQ_INS5_IJS13_SE_EEENS5_IJSE_SB_EEEEEEENS4_39AutoVectorizingCopyWithAssumedAlignmentILi128EEENS4_14SM90_TMA_STOREES1V_S1X_S1X_EEEvvEEEEvNT_6ParamsE,"ax",@progbits
	.align	128
.text._ZN7cutlass13device_kernelINS_4gemm6kernel13GemmUniversalIN4cute5tupleIJiiiiEEENS1_10collective13CollectiveMmaINS1_35MainloopSm100TmaUmmaWarpSpecializedILi5ELi2ELi4ENS5_IJNS4_1CILi1EEESB_SB_EEEEENS5_IJNSA_ILi64EEESE_NSA_ILi128EEEEEEaNS5_IJlSB_lEEEaSH_NS4_8TiledMMAINS4_8MMA_AtomIJNS4_15SM100_MMA_S8_SSIaaiLi64ELi64ELNS4_4UMMA5MajorE0ELSM_0ELNSL_8SaturateE0EEEEEENS4_6LayoutISC_NS5_IJNSA_ILi0EEESR_SR_EEEEENS5_IJNS4_10UnderscoreESU_SU_EEEEENS4_13SM90_TMA_LOADENS4_14ComposedLayoutINS4_7SwizzleILi3ELi4ELi3EEENS4_18smem_ptr_flag_bitsILi8EEENSQ_INS5_IJNSA_ILi8EEESF_EEENS5_IJSF_SB_EEEEEEEvNS4_8identityESX_S17_vS18_EENS_8epilogue10collective18CollectiveEpilogueINS1A_23Sm100TmaWarpSpecializedILi1ELi1ELi32ELb0ELb0EEEJSG_NS5_IJNSQ_ISE_SB_EES1F_EEEaSH_aSH_NS1A_6fusion15FusionCallbacksIS1E_NS1H_17LinearCombinationIaiaiLNS_15FloatRoundStyleE2EEESG_S1G_JEEENS4_5SM1004TMEM4LOAD26SM100_TMEM_LOAD_16dp32b32xESX_NSY_INSZ_ILi2ELi4ELi3EEES12_NSQ_INS5_IJS13_SE_EEENS5_IJSE_SB_EEEEEEENS4_39AutoVectorizingCopyWithAssumedAlignmentILi128EEENS4_14SM90_TMA_STOREES1V_S1X_S1X_EEEvvEEEEvNT_6ParamsE:
        .type           _ZN7cutlass13device_kernelINS_4gemm6kernel13GemmUniversalIN4cute5tupleIJiiiiEEENS1_10collective13CollectiveMmaINS1_35MainloopSm100TmaUmmaWarpSpecializedILi5ELi2ELi4ENS5_IJNS4_1CILi1EEESB_SB_EEEEENS5_IJNSA_ILi64EEESE_NSA_ILi128EEEEEEaNS5_IJlSB_lEEEaSH_NS4_8TiledMMAINS4_8MMA_AtomIJNS4_15SM100_MMA_S8_SSIaaiLi64ELi64ELNS4_4UMMA5MajorE0ELSM_0ELNSL_8SaturateE0EEEEEENS4_6LayoutISC_NS5_IJNSA_ILi0EEESR_SR_EEEEENS5_IJNS4_10UnderscoreESU_SU_EEEEENS4_13SM90_TMA_LOADENS4_14ComposedLayoutINS4_7SwizzleILi3ELi4ELi3EEENS4_18smem_ptr_flag_bitsILi8EEENSQ_INS5_IJNSA_ILi8EEESF_EEENS5_IJSF_SB_EEEEEEEvNS4_8identityESX_S17_vS18_EENS_8epilogue10collective18CollectiveEpilogueINS1A_23Sm100TmaWarpSpecializedILi1ELi1ELi32ELb0ELb0EEEJSG_NS5_IJNSQ_ISE_SB_EES1F_EEEaSH_aSH_NS1A_6fusion15FusionCallbacksIS1E_NS1H_17LinearCombinationIaiaiLNS_15FloatRoundStyleE2EEESG_S1G_JEEENS4_5SM1004TMEM4LOAD26SM100_TMEM_LOAD_16dp32b32xESX_NSY_INSZ_ILi2ELi4ELi3EEES12_NSQ_INS5_IJS13_SE_EEENS5_IJSE_SB_EEEEEEENS4_39AutoVectorizingCopyWithAssumedAlignmentILi128EEENS4_14SM90_TMA_STOREES1V_S1X_S1X_EEEvvEEEEvNT_6ParamsE,@function
        .size           _ZN7cutlass13device_kernelINS_4gemm6kernel13GemmUniversalIN4cute5tupleIJiiiiEEENS1_10collective13CollectiveMmaINS1_35MainloopSm100TmaUmmaWarpSpecializedILi5ELi2ELi4ENS5_IJNS4_1CILi1EEESB_SB_EEEEENS5_IJNSA_ILi64EEESE_NSA_ILi128EEEEEEaNS5_IJlSB_lEEEaSH_NS4_8TiledMMAINS4_8MMA_AtomIJNS4_15SM100_MMA_S8_SSIaaiLi64ELi64ELNS4_4UMMA5MajorE0ELSM_0ELNSL_8SaturateE0EEEEEENS4_6LayoutISC_NS5_IJNSA_ILi0EEESR_SR_EEEEENS5_IJNS4_10UnderscoreESU_SU_EEEEENS4_13SM90_TMA_LOADENS4_14ComposedLayoutINS4_7SwizzleILi3ELi4ELi3EEENS4_18smem_ptr_flag_bitsILi8EEENSQ_INS5_IJNSA_ILi8EEESF_EEENS5_IJSF_SB_EEEEEEEvNS4_8identityESX_S17_vS18_EENS_8epilogue10collective18CollectiveEpilogueINS1A_23Sm100TmaWarpSpecializedILi1ELi1ELi32ELb0ELb0EEEJSG_NS5_IJNSQ_ISE_SB_EES1F_EEEaSH_aSH_NS1A_6fusion15FusionCallbacksIS1E_NS1H_17LinearCombinationIaiaiLNS_15FloatRoundStyleE2EEESG_S1G_JEEENS4_5SM1004TMEM4LOAD26SM100_TMEM_LOAD_16dp32b32xESX_NSY_INSZ_ILi2ELi4ELi3EEES12_NSQ_INS5_IJS13_SE_EEENS5_IJSE_SB_EEEEEEENS4_39AutoVectorizingCopyWithAssumedAlignmentILi128EEENS4_14SM90_TMA_STOREES1V_S1X_S1X_EEEvvEEEEvNT_6ParamsE,(.L_x_131 - _ZN7cutlass13device_kernelINS_4gemm6kernel13GemmUniversalIN4cute5tupleIJiiiiEEENS1_10collective13CollectiveMmaINS1_35MainloopSm100TmaUmmaWarpSpecializedILi5ELi2ELi4ENS5_IJNS4_1CILi1EEESB_SB_EEEEENS5_IJNSA_ILi64EEESE_NSA_ILi128EEEEEEaNS5_IJlSB_lEEEaSH_NS4_8TiledMMAINS4_8MMA_AtomIJNS4_15SM100_MMA_S8_SSIaaiLi64ELi64ELNS4_4UMMA5MajorE0ELSM_0ELNSL_8SaturateE0EEEEEENS4_6LayoutISC_NS5_IJNSA_ILi0EEESR_SR_EEEEENS5_IJNS4_10UnderscoreESU_SU_EEEEENS4_13SM90_TMA_LOADENS4_14ComposedLayoutINS4_7SwizzleILi3ELi4ELi3EEENS4_18smem_ptr_flag_bitsILi8EEENSQ_INS5_IJNSA_ILi8EEESF_EEENS5_IJSF_SB_EEEEEEEvNS4_8identityESX_S17_vS18_EENS_8epilogue10collective18CollectiveEpilogueINS1A_23Sm100TmaWarpSpecializedILi1ELi1ELi32ELb0ELb0EEEJSG_NS5_IJNSQ_ISE_SB_EES1F_EEEaSH_aSH_NS1A_6fusion15FusionCallbacksIS1E_NS1H_17LinearCombinationIaiaiLNS_15FloatRoundStyleE2EEESG_S1G_JEEENS4_5SM1004TMEM4LOAD26SM100_TMEM_LOAD_16dp32b32xESX_NSY_INSZ_ILi2ELi4ELi3EEES12_NSQ_INS5_IJS13_SE_EEENS5_IJSE_SB_EEEEEEENS4_39AutoVectorizingCopyWithAssumedAlignmentILi128EEENS4_14SM90_TMA_STOREES1V_S1X_S1X_EEEvvEEEEvNT_6ParamsE)
        .other          _ZN7cutlass13device_kernelINS_4gemm6kernel13GemmUniversalIN4cute5tupleIJiiiiEEENS1_10collective13CollectiveMmaINS1_35MainloopSm100TmaUmmaWarpSpecializedILi5ELi2ELi4ENS5_IJNS4_1CILi1EEESB_SB_EEEEENS5_IJNSA_ILi64EEESE_NSA_ILi128EEEEEEaNS5_IJlSB_lEEEaSH_NS4_8TiledMMAINS4_8MMA_AtomIJNS4_15SM100_MMA_S8_SSIaaiLi64ELi64ELNS4_4UMMA5MajorE0ELSM_0ELNSL_8SaturateE0EEEEEENS4_6LayoutISC_NS5_IJNSA_ILi0EEESR_SR_EEEEENS5_IJNS4_10UnderscoreESU_SU_EEEEENS4_13SM90_TMA_LOADENS4_14ComposedLayoutINS4_7SwizzleILi3ELi4ELi3EEENS4_18smem_ptr_flag_bitsILi8EEENSQ_INS5_IJNSA_ILi8EEESF_EEENS5_IJSF_SB_EEEEEEEvNS4_8identityESX_S17_vS18_EENS_8epilogue10collective18CollectiveEpilogueINS1A_23Sm100TmaWarpSpecializedILi1ELi1ELi32ELb0ELb0EEEJSG_NS5_IJNSQ_ISE_SB_EES1F_EEEaSH_aSH_NS1A_6fusion15FusionCallbacksIS1E_NS1H_17LinearCombinationIaiaiLNS_15FloatRoundStyleE2EEESG_S1G_JEEENS4_5SM1004TMEM4LOAD26SM100_TMEM_LOAD_16dp32b32xESX_NSY_INSZ_ILi2ELi4ELi3EEES12_NSQ_INS5_IJS13_SE_EEENS5_IJSE_SB_EEEEEEENS4_39AutoVectorizingCopyWithAssumedAlignmentILi128EEENS4_14SM90_TMA_STOREES1V_S1X_S1X_EEEvvEEEEvNT_6ParamsE,@"STO_CUDA_ENTRY STV_DEFAULT"
_ZN7cutlass13device_kernelINS_4gemm6kernel13GemmUniversalIN4cute5tupleIJiiiiEEENS1_10collective13CollectiveMmaINS1_35MainloopSm100TmaUmmaWarpSpecializedILi5ELi2ELi4ENS5_IJNS4_1CILi1EEESB_SB_EEEEENS5_IJNSA_ILi64EEESE_NSA_ILi128EEEEEEaNS5_IJlSB_lEEEaSH_NS4_8TiledMMAINS4_8MMA_AtomIJNS4_15SM100_MMA_S8_SSIaaiLi64ELi64ELNS4_4UMMA5MajorE0ELSM_0ELNSL_8SaturateE0EEEEEENS4_6LayoutISC_NS5_IJNSA_ILi0EEESR_SR_EEEEENS5_IJNS4_10UnderscoreESU_SU_EEEEENS4_13SM90_TMA_LOADENS4_14ComposedLayoutINS4_7SwizzleILi3ELi4ELi3EEENS4_18smem_ptr_flag_bitsILi8EEENSQ_INS5_IJNSA_ILi8EEESF_EEENS5_IJSF_SB_EEEEEEEvNS4_8identityESX_S17_vS18_EENS_8epilogue10collective18CollectiveEpilogueINS1A_23Sm100TmaWarpSpecializedILi1ELi1ELi32ELb0ELb0EEEJSG_NS5_IJNSQ_ISE_SB_EES1F_EEEaSH_aSH_NS1A_6fusion15FusionCallbacksIS1E_NS1H_17LinearCombinationIaiaiLNS_15FloatRoundStyleE2EEESG_S1G_JEEENS4_5SM1004TMEM4LOAD26SM100_TMEM_LOAD_16dp32b32xESX_NSY_INSZ_ILi2ELi4ELi3EEES12_NSQ_INS5_IJS13_SE_EEENS5_IJSE_SB_EEEEEEENS4_39AutoVectorizingCopyWithAssumedAlignmentILi128EEENS4_14SM90_TMA_STOREES1V_S1X_S1X_EEEvvEEEEvNT_6ParamsE:
[----:B------:R-:W1:Y:S01]  /*0000*/  LDC R1, c[0x0][0x37c] ;  /* 0x0000df00ff017b82 */ /* 0x000e620000000800 */
[----:B------:R-:W2:Y:S01]  /*0010*/  S2R R103, SR_TID.X ;  /* 0x0000000000677919 */ /* 0x000ea20000002100 */
[----:B------:R-:W3:Y:S01]  /*0020*/  LDCU.64 UR4, c[0x0][0x890] ;  /* 0x00011200ff0477ac */ /* 0x000ee20008000a00 */
[----:B------:R-:W-:Y:S02]  /*0030*/  PRMT R98, RZ, 0x7610, R98 ;  /* 0x00007610ff627816 */ /* 0x000fe40000000062 */
[----:B------:R-:W-:Y:S01]  /*0040*/  ELECT P5, URZ, PT ;  /* 0x0000000000ff782f */ /* 0x000fe200038a0000 */
[----:B------:R-:W4:Y:S01]  /*0050*/  LDCU.64 UR40, c[0x0][0x358] ;  /* 0x00006b00ff2877ac */ /* 0x000f220008000a00 */
[----:B---3--:R-:W-:-:S04]  /*0060*/  UISETP.NE.U32.AND UP0, UPT, UR4, URZ, UPT ;  /* 0x000000ff0400728c */ /* 0x008fc8000bf05070 */
[----:B------:R-:W-:Y:S01]  /*0070*/  UISETP.NE.AND.EX UP0, UPT, UR5, URZ, UPT, UP0 ;  /* 0x000000ff0500728c */ /* 0x000fe2000bf05300 */
[----:B--2---:R-:W-:-:S05]  /*0080*/  SHF.R.U32.HI R106, RZ, 0x5, R103 ;  /* 0x00000005ff6a7819 */ /* 0x004fca0000011667 */
[----:B------:R-:W2:Y:S02]  /*0090*/  SHFL.IDX PT, R0, R106, RZ, 0x1f ;  /* 0x00001fff6a007589 */ /* 0x000ea400000e0000 */
[----:B--2---:R-:W-:Y:S01]  /*00a0*/  R2UR UR8, R0 ;  /* 0x00000000000872ca */ /* 0x004fe200000e0000 */
[----:B-1--4-:R-:W-:-:S14]  /*00b0*/  BRA.U UP0, `(.L_x_0) ;  /* 0x00000001002c7547 */ /* 0x012fdc000b800000 */
[----:B------:R-:W1:Y:S02]  /*00c0*/  LDCU.64 UR6, c[0x0][0x888] ;  /* 0x00011100ff0677ac */ /* 0x000e640008000a00 */
[----:B-1----:R-:W-:-:S04]  /*00d0*/  UISETP.NE.U32.AND UP0, UPT, UR6, URZ, UPT ;  /* 0x000000ff0600728c */ /* 0x002fc8000bf05070 */
[----:B------:R-:W-:-:S09]  /*00e0*/  UISETP.NE.AND.EX UP0, UPT, UR7, URZ, UPT, UP0 ;  /* 0x000000ff0700728c */ /* 0x000fd2000bf05300 */
[----:B------:R-:W-:Y:S05]  /*00f0*/  BRA.U !UP0, `(.L_x_1) ;  /* 0x0000000108107547 */ /* 0x000fea000b800000 */
[----:B------:R-:W1:Y:S02]  /*0100*/  LDC.64 R48, c[0x0][0x888] ;  /* 0x00022200ff307b82 */ /* 0x000e640000000a00 */
[----:B-1----:R1:W5:Y:S01]  /*0110*/  LDG.E R48, desc[UR40][R48.64] ;  /* 0x0000002830307981 */ /* 0x002362000c1e1900 */
[----:B------:R-:W-:Y:S01]  /*0120*/  HFMA2 R98, -RZ, RZ, 0, 5.9604644775390625e-08 ;  /* 0x00000001ff627431 */ /* 0x000fe200000001ff */
[----:B------:R-:W-:Y:S05]  /*0130*/  BRA `(.L_x_0) ;  /* 0x00000000000c7947 */ /* 0x000fea0003800000 */
.L_x_1:
[----:B------:R-:W1:Y:S01]  /*0140*/  LDCU UR6, c[0x0][0x880] ;  /* 0x00011000ff0677ac */ /* 0x000e620008000800 */
[----:B------:R-:W-:Y:S01]  /*0150*/  HFMA2 R98, -RZ, RZ, 0, 5.9604644775390625e-08 ;  /* 0x00000001ff627431 */ /* 0x000fe200000001ff */
[----:B-1----:R-:W-:-:S07]  /*0160*/  MOV R48, UR6 ;  /* 0x0000000600307c02 */ /* 0x002fce0008000f00 */
.L_x_0:
[----:B------:R-:W2:Y:S02]  /*0170*/  LDCU.64 UR6, c[0x0][0x8b0] ;  /* 0x00011600ff0677ac */ /* 0x000ea40008000a00 */
[----:B--2---:R-:W-:-:S04]  /*0180*/  UISETP.NE.U32.AND UP0, UPT, UR6, URZ, UPT ;  /* 0x000000ff0600728c */ /* 0x004fc8000bf05070 */
[----:B------:R-:W-:-:S09]  /*0190*/  UISETP.NE.AND.EX UP0, UPT, UR7, URZ, UPT, UP0 ;  /* 0x000000ff0700728c */ /* 0x000fd2000bf05300 */
[----:B------:R-:W-:Y:S05]  /*01a0*/  BRA.U UP0, `(.L_x_2) ;  /* 0x0000000100247547 */ /* 0x000fea000b800000 */
[----:B------:R-:W2:Y:S02]  /*01b0*/  LDCU.64 UR6, c[0x0][0x8a8] ;  /* 0x00011500ff0677ac */ /* 0x000ea40008000a00 */
[----:B--2---:R-:W-:-:S04]  /*01c0*/  UISETP.NE.U32.AND UP0, UPT, UR6, URZ, UPT ;  /* 0x000000ff0600728c */ /* 0x004fc8000bf05070 */
[----:B------:R-:W-:-:S09]  /*01d0*/  UISETP.NE.AND.EX UP0, UPT, UR7, URZ, UPT, UP0 ;  /* 0x000000ff0700728c */ /* 0x000fd2000bf05300 */
[----:B------:R-:W-:Y:S05]  /*01e0*/  BRA.U !UP0, `(.L_x_3) ;  /* 0x00000001080c7547 */ /* 0x000fea000b800000 */
[----:B------:R-:W2:Y:S02]  /*01f0*/  LDC.64 R2, c[0x0][0x8a8] ;  /* 0x00022a00ff027b82 */ /* 0x000ea40000000a00 */
[----:B--2---:R2:W5:Y:S01]  /*0200*/  LDG.E R47, desc[UR40][R2.64] ;  /* 0x00000028022f7981 */ /* 0x004562000c1e1900 */
[----:B------:R-:W-:Y:S05]  /*0210*/  BRA `(.L_x_2) ;  /* 0x0000000000087947 */ /* 0x000fea0003800000 */
.L_x_3:
[----:B------:R-:W2:Y:S02]  /*0220*/  LDCU UR6, c[0x0][0x8a0] ;  /* 0x00011400ff0677ac */ /* 0x000ea40008000800 */
[----:B--2---:R-:W-:Y:S02]  /*0230*/  MOV R47, UR6 ;  /* 0x00000006002f7c02 */ /* 0x004fe40008000f00 */
.L_x_2:
[----:B------:R-:W-:Y:S01]  /*0240*/  IMAD.U32 R0, RZ, RZ, UR8 ;  /* 0x00000008ff007e24 */ /* 0x000fe2000f8e00ff */
[----:B------:R-:W-:Y:S04]  /*0250*/  BSSY.RECONVERGENT B0, `(.L_x_4) ;  /* 0x000000c000007945 */ /* 0x000fe80003800200 */
[C---:B------:R-:W-:Y:S02]  /*0260*/  ISETP.NE.OR P1, PT, R0.reuse, 0x1, !P5 ;  /* 0x000000010000780c */ /* 0x040fe40006f25670 */
[----:B------:R-:W-:-:S11]  /*0270*/  ISETP.NE.OR P0, PT, R0, 0x3, !P5 ;  /* 0x000000030000780c */ /* 0x000fd60006f05670 */
[----:B------:R-:W-:Y:S05]  /*0280*/  @P1 BRA `(.L_x_5) ;  /* 0x0000000000201947 */ /* 0x000fea0003800000 */
[----:B------:R-:W3:Y:S02]  /*0290*/  LDCU.64 UR6, c[0x0][0x348] ;  /* 0x00006900ff0677ac */ /* 0x000ee40008000a00 */
[----:B---3--:R-:W-:Y:S02]  /*02a0*/  UIADD3 UR10, UP1, UPT, UR6, 0x80, URZ ;  /* 0x00000080060a7890 */ /* 0x008fe4000ff3e0ff */
[----:B------:R-:W-:Y:S02]  /*02b0*/  UIADD3 UR6, UP0, UPT, UR6, 0x180, URZ ;  /* 0x0000018006067890 */ /* 0x000fe4000ff1e0ff */
[----:B------:R-:W-:Y:S02]  /*02c0*/  UIADD3.X UR11, UPT, UPT, URZ, UR7, URZ, UP1, !UPT ;  /* 0x00000007ff0b7290 */ /* 0x000fe40008ffe4ff */
[----:B------:R-:W-:-:S07]  /*02d0*/  UIADD3.X UR7, UPT, UPT, URZ, UR7, URZ, UP0, !UPT ;  /* 0x00000007ff077290 */ /* 0x000fce00087fe4ff */
[----:B------:R3:W-:Y:S02]  /*02e0*/  UTMACCTL.PF [UR10] ;  /* 0x000000000a0079b9 */ /* 0x0007e40008040000 */
[----:B------:R3:W-:Y:S02]  /*02f0*/  UTMACCTL.PF [UR6] ;  /* 0x00000000060079b9 */ /* 0x0007e40008040000 */
[----:B---3--:R-:W-:Y:S01]  /*0300*/  NOP ;  /* 0x0000000000007918 */ /* 0x008fe20000000000 */
.L_x_5:
[----:B------:R-:W-:Y:S05]  /*0310*/  BSYNC.RECONVERGENT B0 ;  /* 0x0000000000007941 */ /* 0x000fea0003800200 */
.L_x_4:
[----:B------:R-:W-:Y:S04]  /*0320*/  BSSY.RECONVERGENT B0, `(.L_x_6) ;  /* 0x000000a000007945 */ /* 0x000fe80003800200 */
        /* <DEDUP_REMOVED lines=9> */
.L_x_7:
[----:B------:R-:W-:Y:S05]  /*03c0*/  BSYNC.RECONVERGENT B0 ;  /* 0x0000000000007941 */ /* 0x000fea0003800200 */
.L_x_6:
[----:B------:R-:W3:Y:S01]  /*03d0*/  LDCU.64 UR6, c[0x0][0x888] ;  /* 0x00011100ff0677ac */ /* 0x000ee20008000a00 */
[----:B------:R-:W-:Y:S02]  /*03e0*/  UISETP.EQ.U32.AND UP1, UPT, UR4, URZ, UPT ;  /* 0x000000ff0400728c */ /* 0x000fe4000bf22070 */
[----:B------:R-:W-:Y:S02]  /*03f0*/  UPLOP3.LUT UP2, UPT, UPT, UPT, UPT, 0x80, 0x8 ;  /* 0x000000000008789c */ /* 0x000fe40003f4f070 */
[----:B---3--:R-:W-:-:S04]  /*0400*/  UISETP.NE.U32.AND UP0, UPT, UR6, URZ, UPT ;  /* 0x000000ff0600728c */ /* 0x008fc8000bf05070 */
[----:B------:R-:W-:-:S04]  /*0410*/  UISETP.NE.AND.EX UP0, UPT, UR7, URZ, UPT, UP0 ;  /* 0x000000ff0700728c */ /* 0x000fc8000bf05300 */
[----:B------:R-:W-:-:S04]  /*0420*/  UISETP.EQ.OR.EX UP3, UPT, UR5, URZ, !UP0, UP1 ;  /* 0x000000ff0500728c */ /* 0x000fc8000c762710 */
[----:B------:R-:W-:-:S05]  /*0430*/  UP2UR UR44, UPR, URZ, 0x8 ;  /* 0x00000008ff2c7883 */ /* 0x000fca0008000000 */
[----:B------:R-:W-:Y:S07]  /*0440*/  BRA.U !UP3, `(.L_x_8) ;  /* 0x000000010b207547 */ /* 0x000fee000b800000 */
[----:B-----5:R-:W-:Y:S01]  /*0450*/  R2UR UR6, R48 ;  /* 0x00000000300672ca */ /* 0x020fe200000e0000 */
[----:B------:R-:W-:Y:S02]  /*0460*/  UISETP.NE.U32.AND UP2, UPT, UR4, URZ, UPT ;  /* 0x000000ff0400728c */ /* 0x000fe4000bf45070 */
[----:B------:R-:W-:Y:S02]  /*0470*/  USEL UR4, URZ, 0xffffffff, UP0 ;  /* 0xffffffffff047887 */ /* 0x000fe40008000000 */
[----:B------:R-:W-:-:S08]  /*0480*/  UISETP.NE.AND.EX UP2, UPT, UR5, URZ, UPT, UP2 ;  /* 0x000000ff0500728c */ /* 0x000fd0000bf45320 */
[----:B------:R-:W-:-:S04]  /*0490*/  UISETP.NE.AND UP1, UPT, UR6, URZ, UPT ;  /* 0x000000ff0600728c */ /* 0x000fc8000bf25270 */
[----:B------:R-:W-:-:S04]  /*04a0*/  @!UP2 USEL UR4, URZ, 0xffffffff, UP1 ;  /* 0xffffffffff04a887 */ /* 0x000fc80008800000 */
[----:B------:R-:W-:-:S04]  /*04b0*/  ULOP3.LUT UR4, UR4, 0x1, URZ, 0xc0, !UPT ;  /* 0x0000000104047892 */ /* 0x000fc8000f8ec0ff */
[----:B------:R-:W-:-:S11]  /*04c0*/  UISETP.NE.U32.AND UP2, UPT, UR4, 0x1, UPT ;  /* 0x000000010400788c */ /* 0x000fd6000bf45070 */
.L_x_8:
[----:B--2---:R-:W2:Y:S01]  /*04d0*/  SHFL.IDX PT, R2, R106, RZ, 0x1f ;  /* 0x00001fff6a027589 */ /* 0x004ea200000e0000 */
[----:B------:R-:W-:-:S04]  /*04e0*/  UISETP.NE.AND UP1, UPT, UR8, 0x2, UPT ;  /* 0x000000020800788c */ /* 0x000fc8000bf25270 */
[----:B------:R-:W-:Y:S01]  /*04f0*/  USEL UR13, URZ, 0x1, UP1 ;  /* 0x00000001ff0d7887 */ /* 0x000fe20008800000 */
[----:B--2---:R-:W-:-:S13]  /*0500*/  ISETP.NE.AND P0, PT, R2, RZ, PT ;  /* 0x000000ff0200720c */ /* 0x004fda0003f05270 */
[----:B------:R-:W-:Y:S05]  /*0510*/  @P0 BRA `(.L_x_9) ;  /* 0x0000000000500947 */ /* 0x000fea0003800000 */
[----:B------:R-:W2:Y:S01]  /*0520*/  S2UR UR5, SR_CgaCtaId ;  /* 0x00000000000579c3 */ /* 0x000ea20000008800 */
[----:B------:R-:W-:Y:S01]  /*0530*/  UMOV UR6, 0x400 ;  /* 0x0000040000067882 */ /* 0x000fe20000000000 */
[----:B------:R-:W-:Y:S01]  /*0540*/  UMOV UR4, 0x1 ;  /* 0x0000000100047882 */ /* 0x000fe20000000000 */
[----:B------:R-:W-:Y:S01]  /*0550*/  ELECT P0, URZ, PT ;  /* 0x0000000000ff782f */ /* 0x000fe20003800000 */
[----:B--2---:R-:W-:Y:S02]  /*0560*/  ULEA UR5, UR5, UR6, 0x18 ;  /* 0x0000000605057291 */ /* 0x004fe4000f8ec0ff */
[----:B------:R-:W-:-:S04]  /*0570*/  UIADD3 UR6, UPT, UPT, -UR4, 0x100000, URZ ;  /* 0x0010000004067890 */ /* 0x000fc8000fffe1ff */
[----:B------:R-:W-:Y:S02]  /*0580*/  USHF.L.U32 UR7, UR6, 0xb, URZ ;  /* 0x0000000b06077899 */ /* 0x000fe400080006ff */
[----:B------:R-:W-:Y:S01]  /*0590*/  USHF.L.U32 UR6, UR6, 0x1, URZ ;  /* 0x0000000106067899 */ /* 0x000fe200080006ff */
[----:B------:R-:W2:Y:S11]  /*05a0*/  FENCE.VIEW.ASYNC.S ;  /* 0x00000000000073c6 */ /* 0x000eb60000000000 */
[----:B--2---:R2:W3:Y:S01]  /*05b0*/  SYNCS.EXCH.64 URZ, [UR5], UR6 ;  /* 0x0000000605ff75b2 */ /* 0x0044e20008000100 */
[----:B------:R2:W4:Y:S01]  /*05c0*/  SYNCS.EXCH.64 URZ, [UR5+0x28], UR6 ;  /* 0x0000280605ff75b2 */ /* 0x0005220008000100 */
[----:B------:R2:W1:Y:S01]  /*05d0*/  SYNCS.EXCH.64 URZ, [UR5+0x8], UR6 ;  /* 0x0000080605ff75b2 */ /* 0x0004620008000100 */
[----:B------:R2:W1:Y:S01]  /*05e0*/  SYNCS.EXCH.64 URZ, [UR5+0x30], UR6 ;  /* 0x0000300605ff75b2 */ /* 0x0004620008000100 */
[----:B------:R2:W1:Y:S01]  /*05f0*/  SYNCS.EXCH.64 URZ, [UR5+0x10], UR6 ;  /* 0x0000100605ff75b2 */ /* 0x0004620008000100 */
[----:B------:R2:W1:Y:S01]  /*0600*/  SYNCS.EXCH.64 URZ, [UR5+0x38], UR6 ;  /* 0x0000380605ff75b2 */ /* 0x0004620008000100 */
[----:B------:R2:W1:Y:S01]  /*0610*/  SYNCS.EXCH.64 URZ, [UR5+0x18], UR6 ;  /* 0x0000180605ff75b2 */ /* 0x0004620008000100 */
[----:B------:R2:W1:Y:S01]  /*0620*/  SYNCS.EXCH.64 URZ, [UR5+0x40], UR6 ;  /* 0x0000400605ff75b2 */ /* 0x0004620008000100 */
[----:B------:R2:W1:Y:S01]  /*0630*/  SYNCS.EXCH.64 URZ, [UR5+0x20], UR6 ;  /* 0x0000200605ff75b2 */ /* 0x0004620008000100 */
[----:B------:R2:W1:Y:S01]  /*0640*/  SYNCS.EXCH.64 URZ, [UR5+0x48], UR6 ;  /* 0x0000480605ff75b2 */ /* 0x0004620008000100 */
[----:B------:R-:W-:Y:S01]  /*0650*/  NOP ;  /* 0x0000000000007918 */ /* 0x000fe20000000000 */
.L_x_9:
[----:B------:R-:W2:Y:S01]  /*0660*/  SHFL.IDX PT, R2, R106, RZ, 0x1f ;  /* 0x00001fff6a027589 */ /* 0x000ea200000e0000 */
[----:B------:R-:W-:Y:S01]  /*0670*/  NOP ;  /* 0x0000000000007918 */ /* 0x000fe20000000000 */
[----:B--2---:R-:W-:-:S13]  /*0680*/  ISETP.NE.AND P0, PT, R2, 0x1, PT ;  /* 0x000000010200780c */ /* 0x004fda0003f05270 */
[----:B------:R-:W-:Y:S05]  /*0690*/  @P0 BRA `(.L_x_10) ;  /* 0x0000000000400947 */ /* 0x000fea0003800000 */
[----:B------:R-:W2:Y:S01]  /*06a0*/  S2UR UR6, SR_CgaCtaId ;  /* 0x00000000000679c3 */ /* 0x000ea20000008800 */
[----:B------:R-:W-:Y:S01]  /*06b0*/  UMOV UR7, 0x400 ;  /* 0x0000040000077882 */ /* 0x000fe20000000000 */
[----:B------:R-:W-:Y:S01]  /*06c0*/  UMOV UR5, 0x20 ;  /* 0x0000002000057882 */ /* 0x000fe20000000000 */
[----:B------:R-:W-:Y:S01]  /*06d0*/  UMOV UR4, 0x80 ;  /* 0x0000008000047882 */ /* 0x000fe20000000000 */
[----:B------:R-:W-:-:S04]  /*06e0*/  UIADD3 UR10, UPT, UPT, -UR5, 0x100000, URZ ;  /* 0x00100000050a7890 */ /* 0x000fc8000fffe1ff */
[----:B------:R-:W-:Y:S02]  /*06f0*/  USHF.L.U32 UR11, UR10, 0xb, URZ ;  /* 0x0000000b0a0b7899 */ /* 0x000fe400080006ff */
[----:B------:R-:W-:Y:S02]  /*0700*/  USHF.L.U32 UR10, UR10, 0x1, URZ ;  /* 0x000000010a0a7899 */ /* 0x000fe400080006ff */
[----:B------:R-:W-:-:S04]  /*0710*/  UIADD3 UR4, UPT, UPT, -UR4, 0x100000, URZ ;  /* 0x0010000004047890 */ /* 0x000fc8000fffe1ff */
[----:B------:R-:W-:Y:S02]  /*0720*/  USHF.L.U32 UR5, UR4, 0xb, URZ ;  /* 0x0000000b04057899 */ /* 0x000fe400080006ff */
[----:B------:R-:W-:Y:S01]  /*0730*/  USHF.L.U32 UR4, UR4, 0x1, URZ ;  /* 0x0000000104047899 */ /* 0x000fe200080006ff */
[----:B------:R-:W-:Y:S01]  /*0740*/  ELECT P0, URZ, PT ;  /* 0x0000000000ff782f */ /* 0x000fe20003800000 */
[----:B--2---:R-:W-:Y:S01]  /*0750*/  ULEA UR6, UR6, UR7, 0x18 ;  /* 0x0000000706067291 */ /* 0x004fe2000f8ec0ff */
[----:B------:R-:W2:Y:S11]  /*0760*/  FENCE.VIEW.ASYNC.S ;  /* 0x00000000000073c6 */ /* 0x000eb60000000000 */
[----:B--2---:R2:W1:Y:S01]  /*0770*/  SYNCS.EXCH.64 URZ, [UR6+0x50], UR10 ;  /* 0x0000500a06ff75b2 */ /* 0x0044620008000100 */
[----:B------:R2:W1:Y:S01]  /*0780*/  SYNCS.EXCH.64 URZ, [UR6+0x58], UR4 ;  /* 0x0000580406ff75b2 */ /* 0x0004620008000100 */
[----:B------:R-:W-:Y:S01]  /*0790*/  NOP ;  /* 0x0000000000007918 */ /* 0x000fe20000000000 */
.L_x_10:
[----:B------:R-:W3:Y:S01]  /*07a0*/  SHFL.IDX PT, R2, R106, RZ, 0x1f ;  /* 0x00001fff6a027589 */ /* 0x000ee200000e0000 */
[----:B------:R-:W-:Y:S01]  /*07b0*/  NOP ;  /* 0x0000000000007918 */ /* 0x000fe20000000000 */
[----:B---3--:R-:W-:-:S13]  /*07c0*/  ISETP.NE.AND P0, PT, R2, 0x3, PT ;  /* 0x000000030200780c */ /* 0x008fda0003f05270 */
[----:B------:R-:W-:Y:S05]  /*07d0*/  @P0 BRA `(.L_x_11) ;  /* 0x0000000000300947 */ /* 0x000fea0003800000 */
[----:B--2---:R-:W2:Y:S01]  /*07e0*/  S2UR UR5, SR_CgaCtaId ;  /* 0x00000000000579c3 */ /* 0x004ea20000008800 */
        /* <DEDUP_REMOVED lines=8> */
[----:B--2---:R3:W2:Y:S01]  /*0870*/  SYNCS.EXCH.64 URZ, [UR5+0x60], UR6 ;  /* 0x0000600605ff75b2 */ /* 0x0046a20008000100 */
[----:B------:R3:W1:Y:S02]  /*0880*/  SYNCS.EXCH.64 URZ, [UR5+0x68], UR6 ;  /* 0x0000680605ff75b2 */ /* 0x0006640008000100 */
[----:B---3--:R-:W-:Y:S01]  /*0890*/  NOP ;  /* 0x0000000000007918 */ /* 0x008fe20000000000 */
.L_x_11:
[----:B------:R-:W3:Y:S01]  /*08a0*/  SHFL.IDX PT, R2, R106, RZ, 0x1f ;  /* 0x00001fff6a027589 */ /* 0x000ee200000e0000 */
[----:B------:R-:W-:Y:S01]  /*08b0*/  NOP ;  /* 0x0000000000007918 */ /* 0x000fe20000000000 */
[----:B---3--:R-:W-:-:S13]  /*08c0*/  ISETP.NE.AND P0, PT, R2, 0x4, PT ;  /* 0x000000040200780c */ /* 0x008fda0003f05270 */
[----:B------:R-:W-:Y:S05]  /*08d0*/  @P0 BRA `(.L_x_12) ;  /* 0x00000000004c0947 */ /* 0x000fea0003800000 */
[----:B--2---:R-:W2:Y:S01]  /*08e0*/  S2UR UR5, SR_CgaCtaId ;  /* 0x00000000000579c3 */ /* 0x004ea20000008800 */
[----:B------:R-:W-:Y:S01]  /*08f0*/  UMOV UR7, 0x100 ;  /* 0x0000010000077882 */ /* 0x000fe20000000000 */
[----:B------:R-:W-:Y:S01]  /*0900*/  UMOV UR6, 0x400 ;  /* 0x0000040000067882 */ /* 0x000fe20000000000 */
[----:B------:R-:W-:Y:S01]  /*0910*/  USEL UR7, UR7, 0xe0, UP2 ;  /* 0x000000e007077887 */ /* 0x000fe20009000000 */
[----:B------:R-:W-:Y:S01]  /*0920*/  UMOV UR4, 0x1 ;  /* 0x0000000100047882 */ /* 0x000fe20000000000 */
[----:B------:R-:W-:Y:S01]  /*0930*/  ELECT P0, URZ, PT ;  /* 0x0000000000ff782f */ /* 0x000fe20003800000 */
[----:B------:R-:W-:-:S04]  /*0940*/  UIADD3 UR10, UPT, UPT, -UR4, 0x100000, URZ ;  /* 0x00100000040a7890 */ /* 0x000fc8000fffe1ff */
[----:B------:R-:W-:Y:S02]  /*0950*/  USHF.L.U32 UR11, UR10, 0xb, URZ ;  /* 0x0000000b0a0b7899 */ /* 0x000fe400080006ff */
[----:B------:R-:W-:Y:S02]  /*0960*/  USHF.L.U32 UR10, UR10, 0x1, URZ ;  /* 0x000000010a0a7899 */ /* 0x000fe400080006ff */
[----:B--2---:R-:W-:Y:S02]  /*0970*/  ULEA UR5, UR5, UR6, 0x18 ;  /* 0x0000000605057291 */ /* 0x004fe4000f8ec0ff */
[----:B------:R-:W-:-:S04]  /*0980*/  UIADD3 UR6, UPT, UPT, -UR7, 0x100000, URZ ;  /* 0x0010000007067890 */ /* 0x000fc8000fffe1ff */
[----:B------:R-:W-:Y:S02]  /*0990*/  USHF.L.U32 UR7, UR6, 0xb, URZ ;  /* 0x0000000b06077899 */ /* 0x000fe400080006ff */
[----:B------:R-:W-:Y:S01]  /*09a0*/  USHF.L.U32 UR6, UR6, 0x1, URZ ;  /* 0x0000000106067899 */ /* 0x000fe200080006ff */
[----:B------:R-:W2:Y:S03]  /*09b0*/  FENCE.VIEW.ASYNC.S ;  /* 0x00000000000073c6 */ /* 0x000ea60000000000 */
[----:B--2---:R3:W2:Y:S08]  /*09c0*/  SYNCS.EXCH.64 URZ, [UR5+0x70], UR10 ;  /* 0x0000700a05ff75b2 */ /* 0x0046b00008000100 */
[----:B------:R3:W1:Y:S01]  /*09d0*/  SYNCS.EXCH.64 URZ, [UR5+0x80], UR6 ;  /* 0x0000800605ff75b2 */ /* 0x0006620008000100 */
[----:B------:R3:W1:Y:S01]  /*09e0*/  SYNCS.EXCH.64 URZ, [UR5+0x78], UR10 ;  /* 0x0000780a05ff75b2 */ /* 0x0006620008000100 */
[----:B------:R3:W1:Y:S02]  /*09f0*/  SYNCS.EXCH.64 URZ, [UR5+0x88], UR6 ;  /* 0x0000880605ff75b2 */ /* 0x0006640008000100 */
[----:B---3--:R-:W-:Y:S01]  /*0a00*/  NOP ;  /* 0x0000000000007918 */ /* 0x008fe20000000000 */
.L_x_12:
[----:B------:R-:W3:Y:S01]  /*0a10*/  SHFL.IDX PT, R2, R106, RZ, 0x1f ;  /* 0x00001fff6a027589 */ /* 0x000ee200000e0000 */
[----:B------:R-:W-:Y:S01]  /*0a20*/  NOP ;  /* 0x0000000000007918 */ /* 0x000fe20000000000 */
[----:B---3--:R-:W-:-:S13]  /*0a30*/  ISETP.NE.AND P0, PT, R2, 0x5, PT ;  /* 0x000000050200780c */ /* 0x008fda0003f05270 */
[----:B------:R-:W-:Y:S05]  /*0a40*/  @P0 BRA `(.L_x_13) ;  /* 0x0000000000580947 */ /* 0x000fea0003800000 */
[----:B--2---:R-:W2:Y:S01]  /*0a50*/  S2UR UR6, SR_CgaCtaId ;  /* 0x00000000000679c3 */ /* 0x004ea20000008800 */
        /* <DEDUP_REMOVED lines=12> */
[----:B--2---:R3:W2:Y:S01]  /*0b20*/  SYNCS.EXCH.64 URZ, [UR6+0x90], UR10 ;  /* 0x0000900a06ff75b2 */ /* 0x0046a20008000100 */
[----:B------:R3:W1:Y:S01]  /*0b30*/  SYNCS.EXCH.64 URZ, [UR6+0xb0], UR4 ;  /* 0x0000b00406ff75b2 */ /* 0x0006620008000100 */
[----:B------:R3:W1:Y:S01]  /*0b40*/  SYNCS.EXCH.64 URZ, [UR6+0x98], UR10 ;  /* 0x0000980a06ff75b2 */ /* 0x0006620008000100 */
[----:B------:R3:W1:Y:S01]  /*0b50*/  SYNCS.EXCH.64 URZ, [UR6+0xb8], UR4 ;  /* 0x0000b80406ff75b2 */ /* 0x0006620008000100 */
[----:B------:R3:W1:Y:S01]  /*0b60*/  SYNCS.EXCH.64 URZ, [UR6+0xa0], UR10 ;  /* 0x0000a00a06ff75b2 */ /* 0x0006620008000100 */
[----:B------:R3:W1:Y:S01]  /*0b70*/  SYNCS.EXCH.64 URZ, [UR6+0xc0], UR4 ;  /* 0x0000c00406ff75b2 */ /* 0x0006620008000100 */
[----:B------:R3:W1:Y:S01]  /*0b80*/  SYNCS.EXCH.64 URZ, [UR6+0xa8], UR10 ;  /* 0x0000a80a06ff75b2 */ /* 0x0006620008000100 */
[----:B------:R3:W1:Y:S02]  /*0b90*/  SYNCS.EXCH.64 URZ, [UR6+0xc8], UR4 ;  /* 0x0000c80406ff75b2 */ /* 0x0006640008000100 */
[----:B---3--:R-:W-:Y:S01]  /*0ba0*/  NOP ;  /* 0x0000000000007918 */ /* 0x008fe20000000000 */
.L_x_13:
        /* <DEDUP_REMOVED lines=14> */
[----:B------:R3:W1:Y:S01]  /*0c90*/  SYNCS.EXCH.64 URZ, [UR5+0xe0], UR6 ;  /* 0x0000e00605ff75b2 */ /* 0x0006620008000100 */
[----:B------:R3:W1:Y:S01]  /*0ca0*/  SYNCS.EXCH.64 URZ, [UR5+0xd8], UR6 ;  /* 0x0000d80605ff75b2 */ /* 0x0006620008000100 */
[----:B------:R3:W1:Y:S02]  /*0cb0*/  SYNCS.EXCH.64 URZ, [UR5+0xe8], UR6 ;  /* 0x0000e80605ff75b2 */ /* 0x0006640008000100 */
[----:B---3--:R-:W-:Y:S01]  /*0cc0*/  NOP ;  /* 0x0000000000007918 */ /* 0x008fe20000000000 */
.L_x_14:
[----:B--2---:R-:W2:Y:S01]  /*0cd0*/  S2UR UR5, SR_CTAID.X ;  /* 0x00000000000579c3 */ /* 0x004ea20000002500 */
[----:B------:R-:W-:-:S05]  /*0ce0*/  CS2R.32 R99, SR_CgaSize ;  /* 0x0000000000637805 */ /* 0x000fca0000008a00 */
[----:B------:R-:W-:-:S05]  /*0cf0*/  IMAD R99, R99, -0xa0, RZ ;  /* 0xffffff6063637824 */ /* 0x000fca00078e02ff */
[----:B------:R-:W-:-:S14]  /*0d00*/  R2UR UR7, R99 ;  /* 0x00000000630772ca */ /* 0x000fdc00000e0000 */
[----:B------:R-:W3:Y:S01]  /*0d10*/  LDCU UR7, c[0x0][UR7+0x2b0] ;  /* 0x00005600070777ac */ /* 0x000ee20008000800 */
[----:B------:R-:W-:Y:S01]  /*0d20*/  NOP ;  /* 0x0000000000007918 */ /* 0x000fe20000000000 */
[----:B------:R-:W-:-:S05]  /*0d30*/  CS2R.32 R99, SR_CgaSize ;  /* 0x0000000000637805 */ /* 0x000fca0000008a00 */
[----:B------:R-:W-:-:S05]  /*0d40*/  IMAD R99, R99, -0xa0, RZ ;  /* 0xffffff6063637824 */ /* 0x000fca00078e02ff */
[----:B------:R-:W-:-:S14]  /*0d50*/  R2UR UR6, R99 ;  /* 0x00000000630672ca */ /* 0x000fdc00000e0000 */
[----:B------:R-:W4:Y:S01]  /*0d60*/  LDCU UR6, c[0x0][UR6+0x2b4] ;  /* 0x00005680060677ac */ /* 0x000f220008000800 */
[----:B------:R-:W1:Y:S08]  /*0d70*/  S2UR UR4, SR_CTAID.Y ;  /* 0x00000000000479c3 */ /* 0x000e700000002600 */
[----:B------:R-:W4:Y:S01]  /*0d80*/  LDC R9, c[0x0][0xb24] ;  /* 0x0002c900ff097b82 */ /* 0x000f220000000800 */
[----:B--2---:R-:W-:-:S02]  /*0d90*/  I2FP.F32.U32 R5, UR5 ;  /* 0x0000000500057c45 */ /* 0x004fc40008201000 */
[----:B------:R-:W-:-:S05]  /*0da0*/  CS2R.32 R3, SR_CgaSize ;  /* 0x0000000000037805 */ /* 0x000fca0000008a00 */
[----:B------:R-:W-:-:S06]  /*0db0*/  IMAD R3, R3, -0xa0, RZ ;  /* 0xffffff6003037824 */ /* 0x000fcc00078e02ff */
[----:B------:R-:W2:Y:S01]  /*0dc0*/  LDC R3, c[0x0][R3+0x2a0] ;  /* 0x0000a80003037b82 */ /* 0x000ea20000000800 */
[----:B------:R-:W-:Y:S01]  /*0dd0*/  MOV R99, UR5 ;  /* 0x0000000500637c02 */ /* 0x000fe20008000f00 */
[----:B---3--:R-:W-:Y:S01]  /*0de0*/  FMUL R5, R5, UR7 ;  /* 0x0000000705057c20 */ /* 0x008fe20008400000 */
[----:B-1----:R-:W-:Y:S02]  /*0df0*/  I2FP.F32.U32 R4, UR4 ;  /* 0x0000000400047c45 */ /* 0x002fe40008201000 */
[----:B------:R-:W-:-:S05]  /*0e00*/  CS2R.32 R2, SR_CgaSize ;  /* 0x0000000000027805 */ /* 0x000fca0000008a00 */
[----:B------:R-:W-:-:S06]  /*0e10*/  IMAD R2, R2, -0xa0, RZ ;  /* 0xffffff6002027824 */ /* 0x000fcc00078e02ff */
[----:B------:R-:W1:Y:S01]  /*0e20*/  LDC R2, c[0x0][R2+0x2a4] ;  /* 0x0000a90002027b82 */ /* 0x000e620000000800 */
[----:B------:R-:W3:Y:S01]  /*0e30*/  F2I.U32.TRUNC.NTZ R96, R5 ;  /* 0x0000000500607305 */ /* 0x000ee2000020f000 */
[----:B------:R-:W-:Y:S01]  /*0e40*/  MOV R97, UR4 ;  /* 0x0000000400617c02 */ /* 0x000fe20008000f00 */
[----:B----4-:R-:W-:-:S05]  /*0e50*/  FMUL R4, R4, UR6 ;  /* 0x0000000604047c20 */ /* 0x010fca0008400000 */
[----:B------:R-:W-:Y:S01]  /*0e60*/  BAR.SYNC.DEFER_BLOCKING 0x0 ;  /* 0x0000000000007b1d */ /* 0x000fe20000010000 */
[----:B------:R-:W-:-:S05]  /*0e70*/  ISETP.GE.AND P0, PT, R9, 0x1, PT ;  /* 0x000000010900780c */ /* 0x000fca0003f06270 */
[----:B------:R-:W4:Y:S02]  /*0e80*/  F2I.U32.TRUNC.NTZ R81, R4 ;  /* 0x0000000400517305 */ /* 0x000f24000020f000 */
[----:B------:R-:W1:Y:S01]  /*0e90*/  S2UR UR36, SR_CTAID.Z ;  /* 0x00000000002479c3 */ /* 0x000e620000002700 */
[----:B---3--:R-:W-:-:S05]  /*0ea0*/  IADD3 R96, PT, PT, -R96, RZ, RZ ;  /* 0x000000ff60607210 */ /* 0x008fca0007ffe1ff */
[----:B--2---:R-:W-:Y:S01]  /*0eb0*/  IMAD R96, R3, R96, UR5 ;  /* 0x0000000503607e24 */ /* 0x004fe2000f8e0260 */
[----:B----4-:R-:W-:-:S05]  /*0ec0*/  IADD3 R81, PT, PT, -R81, RZ, RZ ;  /* 0x000000ff51517210 */ /* 0x010fca0007ffe1ff */
[----:B-1----:R-:W-:Y:S01]  /*0ed0*/  IMAD R81, R2, R81, UR4 ;  /* 0x0000000402517e24 */ /* 0x002fe2000f8e0251 */
[----:B------:R-:W-:Y:S06]  /*0ee0*/  @!P0 BRA `(.L_x_15) ;  /* 0x0000000000b88947 */ /* 0x000fec0003800000 */
[----:B------:R-:W1:Y:S01]  /*0ef0*/  LDC.64 R4, c[0x0][0xb18] ;  /* 0x0002c600ff047b82 */ /* 0x000e620000000a00 */
[----:B------:R-:W-:-:S07]  /*0f00*/  ISETP.NE.AND P0, PT, R9, 0x1, PT ;  /* 0x000000010900780c */ /* 0x000fce0003f05270 */
[----:B------:R-:W2:Y:S08]  /*0f10*/  LDC R10, c[0x0][0xb0c] ;  /* 0x0002c300ff0a7b82 */ /* 0x000eb00000000800 */
[----:B------:R-:W3:Y:S08]  /*0f20*/  LDC R11, c[0x0][0x370] ;  /* 0x0000dc00ff0b7b82 */ /* 0x000ef00000000800 */
[----:B------:R-:W4:Y:S01]  /*0f30*/  LDC R12, c[0x0][0x374] ;  /* 0x0000dd00ff0c7b82 */ /* 0x000f220000000800 */
[----:B-1----:R-:W-:-:S07]  /*0f40*/  ISETP.NE.AND P1, PT, R4, 0x1, PT ;  /* 0x000000010400780c */ /* 0x002fce0003f25270 */
[----:B------:R-:W3:Y:S01]  /*0f50*/  LDC.64 R6, c[0x0][0xb10] ;  /* 0x0002c400ff067b82 */ /* 0x000ee20000000a00 */
[----:B--2---:R-:W-:-:S07]  /*0f60*/  ISETP.NE.AND P2, PT, R10, 0x1, PT ;  /* 0x000000010a00780c */ /* 0x004fce0003f45270 */
[----:B------:R-:W1:Y:S08]  /*0f70*/  LDC R8, c[0x0][0xb20] ;  /* 0x0002c800ff087b82 */ /* 0x000e700000000800 */
[----:B------:R-:W2:Y:S01]  /*0f80*/  LDC.64 R2, c[0x0][0xb28] ;  /* 0x0002ca00ff027b82 */ /* 0x000ea20000000a00 */
[----:B----4-:R-:W-:-:S04]  /*0f90*/  IMAD.HI.U32 R13, R12, R5, RZ ;  /* 0x000000050c0d7227 */ /* 0x010fc800078e00ff */
[----:B------:R-:W-:-:S04]  /*0fa0*/  IMAD.HI.U32 R5, R97, R5, RZ ;  /* 0x0000000561057227 */ /* 0x000fc800078e00ff */
[----:B---3--:R-:W-:-:S04]  /*0fb0*/  IMAD.HI.U32 R14, R11, R6, RZ ;  /* 0x000000060b0e7227 */ /* 0x008fc800078e00ff */
[----:B------:R-:W-:Y:S01]  /*0fc0*/  IMAD.HI.U32 R16, R99, R6, RZ ;  /* 0x0000000663107227 */ /* 0x000fe200078e00ff */
[-C--:B------:R-:W-:Y:S02]  /*0fd0*/  @P2 SHF.R.U32.HI R11, RZ, R7.reuse, R14 ;  /* 0x00000007ff0b2219 */ /* 0x080fe4000001160e */
[-C--:B-1----:R-:W-:Y:S02]  /*0fe0*/  @P1 SHF.R.U32.HI R12, RZ, R8.reuse, R13 ;  /* 0x00000008ff0c1219 */ /* 0x082fe4000001160d */
[----:B------:R-:W-:Y:S02]  /*0ff0*/  SHF.R.U32.HI R8, RZ, R8, R5 ;  /* 0x00000008ff087219 */ /* 0x000fe40000011605 */
[----:B------:R-:W-:Y:S02]  /*1000*/  SHF.R.U32.HI R16, RZ, R7, R16 ;  /* 0x00000007ff107219 */ /* 0x000fe40000011610 */
[----:B------:R-:W-:Y:S01]  /*1010*/  SEL R5, R97, R8, !P1 ;  /* 0x0000000861057207 */ /* 0x000fe20004800000 */
[----:B--2---:R-:W-:Y:S01]  /*1020*/  IMAD.HI.U32 R14, R12, R2, RZ ;  /* 0x000000020c0e7227 */ /* 0x004fe200078e00ff */
[----:B------:R-:W-:-:S03]  /*1030*/  SEL R7, R99, R16, !P2 ;  /* 0x0000001063077207 */ /* 0x000fc60005000000 */
[----:B------:R-:W-:Y:S01]  /*1040*/  IMAD.HI.U32 R6, R11, R2, RZ ;  /* 0x000000020b067227 */ /* 0x000fe200078e00ff */
[----:B------:R-:W-:-:S04]  /*1050*/  @P0 SHF.R.U32.HI R12, RZ, R3, R14 ;  /* 0x00000003ff0c0219 */ /* 0x000fc8000001160e */
[----:B------:R-:W-:Y:S01]  /*1060*/  @P0 SHF.R.U32.HI R11, RZ, R3, R6 ;  /* 0x00000003ff0b0219 */ /* 0x000fe20000011606 */
[----:B------:R-:W-:-:S04]  /*1070*/  IMAD R12, R12, R9, RZ ;  /* 0x000000090c0c7224 */ /* 0x000fc800078e02ff */
[----:B------:R-:W-:Y:S01]  /*1080*/  IMAD R6, R11, R9, RZ ;  /* 0x000000090b067224 */ /* 0x000fe200078e02ff */
[----:B------:R-:W-:-:S04]  /*1090*/  ISETP.GE.AND P1, PT, R5, R12, PT ;  /* 0x0000000c0500720c */ /* 0x000fc80003f26270 */
[----:B------:R-:W-:Y:S01]  /*10a0*/  ISETP.GE.OR P1, PT, R7, R6, P1 ;  /* 0x000000060700720c */ /* 0x000fe20000f26670 */
[----:B------:R-:W-:-:S05]  /*10b0*/  IMAD.HI.U32 R6, R5, R2, RZ ;  /* 0x0000000205067227 */ /* 0x000fca00078e00ff */
[----:B------:R-:W-:-:S04]  /*10c0*/  SHF.R.U32.HI R6, RZ, R3, R6 ;  /* 0x00000003ff067219 */ /* 0x000fc80000011606 */
[----:B------:R-:W-:-:S03]  /*10d0*/  SEL R6, R5, R6, !P0 ;  /* 0x0000000605067207 */ /* 0x000fc60004000000 */
[----:B------:R-:W-:Y:S01]  /*10e0*/  @!P1 IMAD.HI.U32 R8, R7, R2, RZ ;  /* 0x0000000207089227 */ /* 0x000fe200078e00ff */
[----:B------:R-:W-:-:S04]  /*10f0*/  IADD3 R2, PT, PT, -R6, RZ, RZ ;  /* 0x000000ff06027210 */ /* 0x000fc80007ffe1ff */
[----:B------:R-:W-:Y:S01]  /*1100*/  @!P1 SHF.R.U32.HI R8, RZ, R3, R8 ;  /* 0x00000003ff089219 */ /* 0x000fe20000011608 */
[----:B------:R-:W-:-:S03]  /*1110*/  IMAD R2, R9, R2, R5 ;  /* 0x0000000209027224 */ /* 0x000fc600078e0205 */
[----:B------:R-:W-:Y:S02]  /*1120*/  @!P1 SEL R3, R7, R8, !P0 ;  /* 0x0000000807039207 */ /* 0x000fe40004000000 */
[----:B------:R-:W-:-:S03]  /*1130*/  IADD3 R8, PT, PT, -R5, RZ, RZ ;  /* 0x000000ff05087210 */ /* 0x000fc60007ffe1ff */
[--C-:B------:R-:W-:Y:S02]  /*1140*/  @!P1 IMAD.IADD R6, R6, 0x1, -R3.reuse ;  /* 0x0000000106069824 */ /* 0x100fe400078e0a03 */
[----:B------:R-:W-:Y:S01]  /*1150*/  @!P1 IMAD R3, R2, R11, R3 ;  /* 0x0000000b02039224 */ /* 0x000fe200078e0203 */
[----:B------:R-:W-:Y:S01]  /*1160*/  IADD3 R2, PT, PT, -R7, RZ, RZ ;  /* 0x000000ff07027210 */ /* 0x000fe20007ffe1ff */
[----:B------:R-:W-:Y:S02]  /*1170*/  @!P1 IMAD R5, R6, R9, R7 ;  /* 0x0000000906059224 */ /* 0x000fe400078e0207 */
[----:B------:R-:W-:Y:S02]  /*1180*/  IMAD R8, R4, R8, R97 ;  /* 0x0000000804087224 */ /* 0x000fe400078e0261 */
[----:B------:R-:W-:Y:S02]  /*1190*/  @!P1 IMAD.MOV.U32 R7, RZ, RZ, R3 ;  /* 0x000000ffff079224 */ /* 0x000fe400078e0003 */
[----:B------:R-:W-:-:S02]  /*11a0*/  IMAD R2, R10, R2, R99 ;  /* 0x000000020a027224 */ /* 0x000fc400078e0263 */
[----:B------:R-:W-:Y:S02]  /*11b0*/  IMAD R97, R5, R4, R8 ;  /* 0x0000000405617224 */ /* 0x000fe400078e0208 */
[----:B------:R-:W-:Y:S02]  /*11c0*/  IMAD R99, R7, R10, R2 ;  /* 0x0000000a07637224 */ /* 0x000fe400078e0202 */
.L_x_15:
[----:B------:R-:W1:Y:S01]  /*11d0*/  LDCU UR4, c[0x0][0xb30] ;  /* 0x00016600ff0477ac */ /* 0x000e620008000800 */
[----:B------:R-:W2:Y:S08]  /*11e0*/  S2UR UR37, SR_CgaCtaId ;  /* 0x00000000002579c3 */ /* 0x000eb00000008800 */
[----:B------:R-:W3:Y:S01]  /*11f0*/  LDC R40, c[0x0][0xb24] ;  /* 0x0002c900ff287b82 */ /* 0x000ee20000000800 */
[----:B-1----:R-:W-:-:S09]  /*1200*/  UISETP.NE.AND UP1, UPT, UR4, 0x1, UPT ;  /* 0x000000010400788c */ /* 0x002fd2000bf25270 */
[----:B--2---:R-:W-:Y:S05]  /*1210*/  BRA.U UP1, `(.L_x_16) ;  /* 0x0000000101407547 */ /* 0x004fea000b800000 */
[----:B------:R-:W1:Y:S08]  /*1220*/  LDC.64 R4, c[0x0][0xb10] ;  /* 0x0002c400ff047b82 */ /* 0x000e700000000a00 */
[----:B------:R-:W2:Y:S08]  /*1230*/  LDC.64 R2, c[0x0][0xb18] ;  /* 0x0002c600ff027b82 */ /* 0x000eb00000000a00 */
[----:B------:R-:W4:Y:S08]  /*1240*/  LDC R6, c[0x0][0xb20] ;  /* 0x0002c800ff067b82 */ /* 0x000f300000000800 */
[----:B------:R-:W3:Y:S01]  /*1250*/  LDC R8, c[0x0][0xb0c] ;  /* 0x0002c300ff087b82 */ /* 0x000ee20000000800 */
[----:B-1----:R-:W-:-:S05]  /*1260*/  IMAD.HI.U32 R4, R99, R4, RZ ;  /* 0x0000000463047227 */ /* 0x002fca00078e00ff */
[----:B------:R-:W-:Y:S01]  /*1270*/  SHF.R.U32.HI R4, RZ, R5, R4 ;  /* 0x00000005ff047219 */ /* 0x000fe20000011604 */
[----:B--2---:R-:W-:Y:S01]  /*1280*/  IMAD.HI.U32 R3, R97, R3, RZ ;  /* 0x0000000361037227 */ /* 0x004fe200078e00ff */
[----:B------:R-:W-:-:S04]  /*1290*/  ISETP.NE.AND P0, PT, R2, 0x1, PT ;  /* 0x000000010200780c */ /* 0x000fc80003f05270 */
[----:B----4-:R-:W-:-:S04]  /*12a0*/  SHF.R.U32.HI R6, RZ, R6, R3 ;  /* 0x00000006ff067219 */ /* 0x010fc80000011603 */
[----:B------:R-:W-:Y:S02]  /*12b0*/  SEL R3, R97, R6, !P0 ;  /* 0x0000000661037207 */ /* 0x000fe40004000000 */
[----:B---3--:R-:W-:-:S04]  /*12c0*/  ISETP.NE.AND P1, PT, R8, 0x1, PT ;  /* 0x000000010800780c */ /* 0x008fc80003f25270 */
[----:B------:R-:W-:-:S05]  /*12d0*/  SEL R4, R99, R4, !P1 ;  /* 0x0000000463047207 */ /* 0x000fca0004800000 */
[----:B------:R-:W-:Y:S02]  /*12e0*/  IMAD.IADD R5, R3, 0x1, -R4 ;  /* 0x0000000103057824 */ /* 0x000fe400078e0a04 */
[----:B------:R-:W-:Y:S02]  /*12f0*/  IMAD.IADD R3, R4, 0x1, -R3 ;  /* 0x0000000104037824 */ /* 0x000fe400078e0a03 */
[----:B------:R-:W-:Y:S02]  /*1300*/  IMAD R99, R5, R8, R99 ;  /* 0x0000000805637224 */ /* 0x000fe400078e0263 */
[----:B------:R-:W-:-:S07]  /*1310*/  IMAD R97, R3, R2, R97 ;  /* 0x0000000203617224 */ /* 0x000fce00078e0261 */
.L_x_16:
[----:B------:R-:W-:Y:S01]  /*1320*/  BAR.SYNC.DEFER_BLOCKING 0x0 ;  /* 0x0000000000007b1d */ /* 0x000fe20000010000 */
[----:B------:R-:W-:Y:S01]  /*1330*/  UISETP.NE.AND UP1, UPT, UR8, 0x2, UPT ;  /* 0x000000020800788c */ /* 0x000fe2000bf25270 */
[----:B------:R-:W-:Y:S02]  /*1340*/  ISETP.NE.OR P5, PT, R0, 0x2, !P5 ;  /* 0x000000020000780c */ /* 0x000fe40006fa5670 */
[----:B------:R-:W-:-:S06]  /*1350*/  LOP3.LUT R2, R103, 0x1f, RZ, 0xc0, !PT ;  /* 0x0000001f67027812 */ /* 0x000fcc00078ec0ff */
[----:B------:R-:W-:Y:S05]  /*1360*/  BRA.U UP1, `(.L_x_17) ;  /* 0x0000001101787547 */ /* 0x000fea000b800000 */
[----:B------:R-:W1:Y:S01]  /*1370*/  LDCU UR13, c[0x0][0x38c] ;  /* 0x00007180ff0d77ac */ /* 0x000e620008000800 */
[----:B------:R-:W2:Y:S01]  /*1380*/  LDC R9, c[0x0][0x370] ;  /* 0x0000dc00ff097b82 */ /* 0x000ea20000000800 */
[----:B------:R-:W-:Y:S01]  /*1390*/  PLOP3.LUT P1, PT, PT, PT, UP2, 0x80, 0x8 ;  /* 0x000000000008781c */ /* 0x000fe20003f2f028 */
[----:B------:R-:W-:Y:S01]  /*13a0*/  IMAD.MOV.U32 R15, RZ, RZ, 0x1 ;  /* 0x00000001ff0f7424 */ /* 0x000fe200078e00ff */
[----:B------:R-:W-:Y:S01]  /*13b0*/  ISETP.EQ.OR P4, PT, R2, RZ, P5 ;  /* 0x000000ff0200720c */ /* 0x000fe20002f82670 */
[----:B------:R-:W-:Y:S01]  /*13c0*/  IMAD.MOV.U32 R14, RZ, RZ, RZ ;  /* 0x000000ffff0e7224 */ /* 0x000fe200078e00ff */
[----:B------:R-:W-:Y:S02]  /*13d0*/  PLOP3.LUT P1, PT, P1, PT, PT, 0x8, 0x80 ;  /* 0x000000000080781c */ /* 0x000fe40000f2e170 */
[----:B------:R-:W-:Y:S01]  /*13e0*/  CS2R R12, SRZ ;  /* 0x00000000000c7805 */ /* 0x000fe2000001ff00 */
[----:B------:R-:W-:Y:S01]  /*13f0*/  IMAD.MOV.U32 R10, RZ, RZ, 0x1 ;  /* 0x00000001ff0a7424 */ /* 0x000fe200078e00ff */
[----:B------:R-:W4:Y:S01]  /*1400*/  LDC R0, c[0x0][0x374] ;  /* 0x0000dd00ff007b82 */ /* 0x000f220000000800 */
[----:B------:R-:W2:Y:S01]  /*1410*/  LDCU.64 UR22, c[0x0][0x348] ;  /* 0x00006900ff1677ac */ /* 0x000ea20008000a00 */
[----:B------:R-:W-:Y:S01]  /*1420*/  UMOV UR6, URZ ;  /* 0x000000ff00067c82 */ /* 0x000fe20008000000 */
[----:B-1----:R-:W-:-:S04]  /*1430*/  UIADD3 UR5, UPT, UPT, UR13, 0x7f, URZ ;  /* 0x0000007f0d057890 */ /* 0x002fc8000fffe0ff */
[----:B------:R-:W-:-:S04]  /*1440*/  USHF.R.S32.HI UR4, URZ, 0x1f, UR5 ;  /* 0x0000001fff047899 */ /* 0x000fc80008011405 */
[----:B------:R-:W-:-:S04]  /*1450*/  ULEA.HI UR4, UR4, UR5, URZ, 0x7 ;  /* 0x0000000504047291 */ /* 0x000fc8000f8f38ff */
[----:B------:R-:W-:Y:S02]  /*1460*/  USHF.R.S32.HI UR15, URZ, 0x7, UR4 ;  /* 0x00000007ff0f7899 */ /* 0x000fe40008011404 */
[----:B------:R-:W-:Y:S02]  /*1470*/  UIADD3 UR4, UPT, UPT, UR13, -0x1, URZ ;  /* 0xffffffff0d047890 */ /* 0x000fe4000fffe0ff */
[----:B------:R-:W-:Y:S02]  /*1480*/  UISETP.LT.U32.AND UP0, UPT, UR15, 0x5, UPT ;  /* 0x000000050f00788c */ /* 0x000fe4000bf01070 */
[----:B------:R-:W-:Y:S02]  /*1490*/  UISETP.GE.U32.AND UP1, UPT, UR4, -0xff, UPT ;  /* 0xffffff010400788c */ /* 0x000fe4000bf26070 */
[----:B------:R-:W-:Y:S02]  /*14a0*/  USEL UR14, UR15, 0x5, UP0 ;  /* 0x000000050f0e7887 */ /* 0x000fe40008000000 */
[----:B------:R-:W-:-:S02]  /*14b0*/  UIADD3 UR13, UPT, UPT, UR13, 0xfe, URZ ;  /* 0x000000fe0d0d7890 */ /* 0x000fc4000fffe0ff */
[----:B------:R-:W-:Y:S02]  /*14c0*/  UIADD3 UR5, UPT, UPT, UR14, -0x1, URZ ;  /* 0xffffffff0e057890 */ /* 0x000fe4000fffe0ff */
[----:B------:R-:W-:-:S03]  /*14d0*/  UIADD3 UR7, UPT, UPT, UR15, -UR14, URZ ;  /* 0x8000000e0f077290 */ /* 0x000fc6000fffe0ff */
[----:B------:R-:W-:-:S04]  /*14e0*/  @UP1 UIADD3 UR5, UPT, UPT, UR14, URZ, URZ ;  /* 0x000000ff0e051290 */ /* 0x000fc8000fffe0ff */
[----:B--2---:R-:W-:-:S12]  /*14f0*/  UIADD3 UR5, UPT, UPT, UR5, 0x1, URZ ;  /* 0x0000000105057890 */ /* 0x004fd8000fffe0ff */
.L_x_35:
[----:B------:R-:W-:Y:S01]  /*1500*/  UISETP.NE.AND UP0, UPT, UR37, URZ, UPT ;  /* 0x000000ff2500728c */ /* 0x000fe2000bf05270 */
[----:B------:R-:W1:Y:S08]  /*1510*/  S2UR UR37, SR_CgaCtaId ;  /* 0x00000000002579c3 */ /* 0x000e700000008800 */
[----:B------:R-:W-:Y:S05]  /*1520*/  BRA.U UP0, `(.L_x_18) ;  /* 0x0000000100347547 */ /* 0x000fea000b800000 */
[----:B------:R-:W2:Y:S01]  /*1530*/  S2R R2, SR_CgaCtaId ;  /* 0x0000000000027919 */ /* 0x000ea20000008800 */
[----:B------:R-:W-:-:S04]  /*1540*/  MOV R3, 0x400 ;  /* 0x0000040000037802 */ /* 0x000fc80000000f00 */
[----:B--2---:R-:W-:Y:S02]  /*1550*/  LEA R3, R2, R3, 0x18 ;  /* 0x0000000302037211 */ /* 0x004fe400078ec0ff */
[----:B------:R-:W-:-:S03]  /*1560*/  SHF.L.U32 R2, R10, 0x1f, RZ ;  /* 0x0000001f0a027819 */ /* 0x000fc600000006ff */
[----:B------:R-:W-:-:S04]  /*1570*/  IMAD R3, R12, 0x8, R3 ;  /* 0x000000080c037824 */ /* 0x000fc800078e0203 */
[----:B------:R-:W2:Y:S02]  /*1580*/  SYNCS.PHASECHK.TRANS64.TRYWAIT P0, [R3+URZ+0xe0], R2 ;  /* 0x0000e002030075a7 */ /* 0x000ea400080011ff */
[----:B--2---:R-:W-:Y:S05]  /*1590*/  @!P0 BRA `(.L_x_19) ;  /* 0x0000004c00388947 */ /* 0x004fea0003800000 */
.L_x_96:
[----:B------:R-:W-:Y:S01]  /*15a0*/  VIADD R12, R12, 0x1 ;  /* 0x000000010c0c7836 */ /* 0x000fe20000000000 */
[----:B------:R2:W-:Y:S04]  /*15b0*/  SYNCS.ARRIVE.TRANS64.A1T0 RZ, [R3+URZ+0xd0], RZ ;  /* 0x0000d0ff03ff79a7 */ /* 0x0005e800081000ff */
[----:B------:R-:W-:-:S04]  /*15c0*/  ISETP.NE.AND P0, PT, R12, 0x2, PT ;  /* 0x000000020c00780c */ /* 0x000fc80003f05270 */
[----:B------:R-:W-:Y:S02]  /*15d0*/  SEL R12, R12, RZ, P0 ;  /* 0x000000ff0c0c7207 */ /* 0x000fe40000000000 */
[----:B--2---:R-:W-:-:S04]  /*15e0*/  SEL R3, RZ, 0x1, P0 ;  /* 0x00000001ff037807 */ /* 0x004fc80000000000 */
[----:B------:R-:W-:-:S07]  /*15f0*/  LOP3.LUT R10, R10, R3, RZ, 0x3c, !PT ;  /* 0x000000030a0a7212 */ /* 0x000fce00078e3cff */
.L_x_18:
[----:B------:R-:W-:Y:S01]  /*1600*/  UMOV UR4, 0x400 ;  /* 0x0000040000047882 */ /* 0x000fe20000000000 */
[----:B------:R-:W-:Y:S01]  /*1610*/  SHF.L.U32 R2, R15, 0x1f, RZ ;  /* 0x0000001f0f027819 */ /* 0x000fe200000006ff */
[----:B-1----:R-:W-:Y:S01]  /*1620*/  ULEA UR4, UR37, UR4, 0x18 ;  /* 0x0000000425047291 */ /* 0x002fe2000f8ec0ff */
[----:B------:R-:W-:Y:S01]  /*1630*/  R2UR UR35, R99 ;  /* 0x00000000632372ca */ /* 0x000fe200000e0000 */
[----:B------:R-:W-:Y:S01]  /*1640*/  UISETP.GE.U32.AND UP0, UPT, UR13, 0xff, UPT ;  /* 0x000000ff0d00788c */ /* 0x000fe2000bf06070 */
[----:B------:R-:W-:Y:S01]  /*1650*/  R2UR UR11, R97 ;  /* 0x00000000610b72ca */ /* 0x000fe200000e0000 */
[----:B------:R-:W-:Y:S01]  /*1660*/  ULEA UR8, UR6, UR4, 0x3 ;  /* 0x0000000406087291 */ /* 0x000fe2000f8e18ff */
[----:B------:R-:W-:-:S08]  /*1670*/  UMOV UR24, URZ ;  /* 0x000000ff00187c82 */ /* 0x000fd00008000000 */
[----:B------:R1:W2:Y:S01]  /*1680*/  SYNCS.PHASECHK.TRANS64.TRYWAIT P0, [UR8+0x28], R2 ;  /* 0x00002802ff0075a7 */ /* 0x0002a20008001108 */
[----:B------:R-:W-:Y:S02]  /*1690*/  USHF.L.U32 UR35, UR35, 0x6, URZ ;  /* 0x0000000623237899 */ /* 0x000fe400080006ff */
[----:B------:R-:W-:Y:S01]  /*16a0*/  USHF.L.U32 UR11, UR11, 0x6, URZ ;  /* 0x000000060b0b7899 */ /* 0x000fe200080006ff */
[----:B------:R-:W-:Y:S11]  /*16b0*/  BRA.U !UP0, `(.L_x_20) ;  /* 0x0000000108a47547 */ /* 0x000ff6000b800000 */
[----:B------:R-:W-:Y:S01]  /*16c0*/  UMOV UR16, URZ ;  /* 0x000000ff00107c82 */ /* 0x000fe20008000000 */
[----:B------:R-:W-:-:S05]  /*16d0*/  UMOV UR17, UR6 ;  /* 0x0000000600117c82 */ /* 0x000fca0008000000 */
.L_x_25:
[----:B-1----:R-:W-:Y:S01]  /*16e0*/  ULEA UR33, UR17, UR4, 0x3 ;  /* 0x0000000411217291 */ /* 0x002fe2000f8e18ff */
[----:B--2---:R-:W-:Y:S01]  /*16f0*/  @!P5 MOV R3, 0x4000 ;  /* 0x000040000003d802 */ /* 0x004fe20000000f00 */
[----:B--2---:R-:W-:Y:S10]  /*1700*/  @P0 BRA `(.L_x_21) ;  /* 0x00000000000c0947 */ /* 0x004ff40003800000 */
[----:B------:R-:W-:-:S04]  /*1710*/  SHF.L.U32 R5, R15, 0x1f, RZ ;  /* 0x0000001f0f057819 */ /* 0x000fc800000006ff */
[----:B------:R-:W2:Y:S02]  /*1720*/  SYNCS.PHASECHK.TRANS64.TRYWAIT P0, [UR33+0x28], R5 ;  /* 0x00002805ff0075a7 */ /* 0x000ea40008001121 */
[----:B--2---:R-:W-:Y:S05]  /*1730*/  @!P0 BRA `(.L_x_22) ;  /* 0x0000004800e48947 */ /* 0x004fea0003800000 */
.L_x_21:
[----:B------:R2:W-:Y:S01]  /*1740*/  @!P5 SYNCS.ARRIVE.TRANS64 RZ, [UR33], R3 ;  /* 0x00000003ffffd9a7 */ /* 0x0005e20008000021 */
[----:B------:R-:W-:Y:S04]  /*1750*/  BSSY.RECONVERGENT B0, `(.L_x_23) ;  /* 0x0000003000007945 */ /* 0x000fe80003800200 */
[----:B------:R-:W-:Y:S05]  /*1760*/  @P4 BRA `(.L_x_24) ;  /* 0x0000000000044947 */ /* 0x000fea0003800000 */
[----:B------:R-:W-:Y:S05]  /*1770*/  BPT.TRAP 0x1 ;  /* 0x000000040000795c */ /* 0x000fea0000300000 */
.L_x_24:
[----:B------:R-:W-:Y:S05]  /*1780*/  BSYNC.RECONVERGENT B0 ;  /* 0x0000000000007941 */ /* 0x000fea0003800200 */
.L_x_23:
[----:B------:R-:W-:Y:S02]  /*1790*/  UIADD3 UR6, UPT, UPT, UR17, 0x1, URZ ;  /* 0x0000000111067890 */ /* 0x000fe4000fffe0ff */
[----:B------:R-:W-:Y:S02]  /*17a0*/  UIADD3 UR26, UP1, UPT, UR22, 0x80, URZ ;  /* 0x00000080161a7890 */ /* 0x000fe4000ff3e0ff */
[----:B------:R-:W-:Y:S02]  /*17b0*/  UISETP.NE.AND UP0, UPT, UR6, 0x5, UPT ;  /* 0x000000050600788c */ /* 0x000fe4000bf05270 */
[----:B------:R-:W-:Y:S02]  /*17c0*/  USHF.L.U32 UR34, UR16, 0x7, URZ ;  /* 0x0000000710227899 */ /* 0x000fe400080006ff */
[----:B------:R-:W-:Y:S02]  /*17d0*/  USEL UR9, URZ, 0x1, UP0 ;  /* 0x00000001ff097887 */ /* 0x000fe40008000000 */
[----:B------:R-:W-:-:S02]  /*17e0*/  USEL UR6, UR6, URZ, UP0 ;  /* 0x000000ff06067287 */ /* 0x000fc40008000000 */
[----:B------:R-:W-:Y:S02]  /*17f0*/  UIADD3 UR20, UP0, UPT, UR22, 0x180, URZ ;  /* 0x0000018016147890 */ /* 0x000fe4000ff1e0ff */
[----:B------:R-:W-:Y:S01]  /*1800*/  ULEA UR8, UR6, UR4, 0x3 ;  /* 0x0000000406087291 */ /* 0x000fe2000f8e18ff */
[----:B------:R-:W-:Y:S01]  /*1810*/  LOP3.LUT R15, R15, UR9, RZ, 0x3c, !PT ;  /* 0x000000090f0f7c12 */ /* 0x000fe2000f8e3cff */
[----:B------:R-:W-:Y:S02]  /*1820*/  UIADD3.X UR27, UPT, UPT, URZ, UR23, URZ, UP1, !UPT ;  /* 0x00000017ff1b7290 */ /* 0x000fe40008ffe4ff */
[----:B------:R-:W-:Y:S01]  /*1830*/  UIADD3.X UR21, UPT, UPT, URZ, UR23, URZ, UP0, !UPT ;  /* 0x00000017ff157290 */ /* 0x000fe200087fe4ff */
[----:B-1----:R-:W-:Y:S01]  /*1840*/  SHF.L.U32 R2, R15, 0x1f, RZ ;  /* 0x0000001f0f027819 */ /* 0x002fe200000006ff */
[----:B------:R-:W-:Y:S01]  /*1850*/  UMOV UR18, 0x0 ;  /* 0x0000000000127882 */ /* 0x000fe20000000000 */
[----:B------:R-:W-:Y:S01]  /*1860*/  UMOV UR19, 0x10000000 ;  /* 0x1000000000137882 */ /* 0x000fe20000000000 */
[----:B------:R-:W-:Y:S01]  /*1870*/  UMOV UR12, UR36 ;  /* 0x00000024000c7c82 */ /* 0x000fe20008000000 */
[----:B------:R1:W1:Y:S01]  /*1880*/  SYNCS.PHASECHK.TRANS64.TRYWAIT P0, [UR8+0x28], R2 ;  /* 0x00002802ff0075a7 */ /* 0x0002620008001108 */
[----:B------:R-:W-:Y:S01]  /*1890*/  ULEA UR8, UR17, UR4, 0xd ;  /* 0x0000000411087291 */ /* 0x000fe2000f8e68ff */
[----:B------:R-:W-:Y:S01]  /*18a0*/  UMOV UR9, UR33 ;  /* 0x0000002100097c82 */ /* 0x000fe20008000000 */
[----:B------:R-:W-:-:S02]  /*18b0*/  UMOV UR10, UR34 ;  /* 0x00000022000a7c82 */ /* 0x000fc40008000000 */
[----:B------:R-:W-:Y:S02]  /*18c0*/  UIADD3 UR32, UPT, UPT, UR8, 0x2400, URZ ;  /* 0x0000240008207890 */ /* 0x000fe4000fffe0ff */
[----:B------:R-:W-:Y:S02]  /*18d0*/  UIADD3 UR8, UPT, UPT, UR8, 0xc400, URZ ;  /* 0x0000c40008087890 */ /* 0x000fe4000fffe0ff */
[----:B------:R-:W-:Y:S01]  /*18e0*/  UIADD3 UR16, UPT, UPT, UR16, 0x1, URZ ;  /* 0x0000000110107890 */ /* 0x000fe2000fffe0ff */
[----:B------:R-:W-:Y:S01]  /*18f0*/  UMOV UR24, UR5 ;  /* 0x0000000500187c82 */ /* 0x000fe20008000000 */
[----:B------:R-:W-:Y:S02]  /*1900*/  UMOV UR17, UR6 ;  /* 0x0000000600117c82 */ /* 0x000fe40008000000 */
[----:B------:R-:W-:Y:S01]  /*1910*/  UISETP.NE.AND UP0, UPT, UR16, UR5, UPT ;  /* 0x000000051000728c */ /* 0x000fe2000bf05270 */
[----:B------:R1:W-:Y:S02]  /*1920*/  UTMALDG.3D [UR32], [UR26], desc[UR18] ;  /* 0x000012201a0075b4 */ /* 0x0003e40008011000 */
[----:B------:R1:W-:Y:S06]  /*1930*/  UTMALDG.3D [UR8], [UR20], desc[UR18] ;  /* 0x00001208140075b4 */ /* 0x0003ec0008011000 */
[----:B------:R-:W-:Y:S05]  /*1940*/  BRA.U UP0, `(.L_x_25) ;  /* 0xfffffffd00647547 */ /* 0x000fea000b83ffff */
.L_x_20:
[----:B-1----:R-:W-:Y:S01]  /*1950*/  ULEA UR8, UR6, UR4, 0x3 ;  /* 0x0000000406087291 */ /* 0x002fe2000f8e18ff */
[----:B------:R-:W-:Y:S01]  /*1960*/  SHF.L.U32 R2, R15, 0x1f, RZ ;  /* 0x0000001f0f027819 */ /* 0x000fe200000006ff */
[----:B------:R-:W-:Y:S01]  /*1970*/  @!P1 SYNCS.ARRIVE.TRANS64.A1T0 RZ, [UR4+0x68], RZ ;  /* 0x000068ffffff99a7 */ /* 0x000fe20008100004 */
[----:B------:R-:W-:-:S06]  /*1980*/  UISETP.GT.AND UP0, UPT, UR15, UR14, UPT ;  /* 0x0000000e0f00728c */ /* 0x000fcc000bf04270 */
[----:B--2---:R1:W2:Y:S03]  /*1990*/  SYNCS.PHASECHK.TRANS64.TRYWAIT P0, [UR8+0x28], R2 ;  /* 0x00002802ff0075a7 */ /* 0x0042a60008001108 */
[----:B------:R-:W-:Y:S05]  /*19a0*/  BRA.U !UP0, `(.L_x_26) ;  /* 0x0000000108a87547 */ /* 0x000fea000b800000 */
[----:B------:R-:W-:Y:S01]  /*19b0*/  UIADD3 UR21, UPT, UPT, UR7, UR24, URZ ;  /* 0x0000001807157290 */ /* 0x000fe2000fffe0ff */
[----:B------:R-:W-:-:S11]  /*19c0*/  UMOV UR25, UR6 ;  /* 0x0000000600197c82 */ /* 0x000fd60008000000 */
.L_x_31:
[----:B-1----:R-:W-:Y:S01]  /*19d0*/  ULEA UR17, UR25, UR4, 0x3 ;  /* 0x0000000419117291 */ /* 0x002fe2000f8e18ff */
[----:B--2---:R-:W-:Y:S01]  /*19e0*/  @!P5 MOV R3, 0x4000 ;  /* 0x000040000003d802 */ /* 0x004fe20000000f00 */
[----:B--2---:R-:W-:Y:S10]  /*19f0*/  @P0 BRA `(.L_x_27) ;  /* 0x00000000000c0947 */ /* 0x004ff40003800000 */
[----:B------:R-:W-:-:S04]  /*1a00*/  SHF.L.U32 R5, R15, 0x1f, RZ ;  /* 0x0000001f0f057819 */ /* 0x000fc800000006ff */
[----:B------:R-:W2:Y:S02]  /*1a10*/  SYNCS.PHASECHK.TRANS64.TRYWAIT P0, [UR17+0x28], R5 ;  /* 0x00002805ff0075a7 */ /* 0x000ea40008001111 */
[----:B--2---:R-:W-:Y:S05]  /*1a20*/  @!P0 BRA `(.L_x_28) ;  /* 0x0000004800408947 */ /* 0x004fea0003800000 */
.L_x_27:
[----:B------:R2:W-:Y:S01]  /*1a30*/  @!P5 SYNCS.ARRIVE.TRANS64 RZ, [UR17], R3 ;  /* 0x00000003ffffd9a7 */ /* 0x0005e20008000011 */
[----:B------:R-:W-:Y:S04]  /*1a40*/  BSSY.RECONVERGENT B0, `(.L_x_29) ;  /* 0x0000003000007945 */ /* 0x000fe80003800200 */
[----:B------:R-:W-:Y:S05]  /*1a50*/  @P4 BRA `(.L_x_30) ;  /* 0x0000000000044947 */ /* 0x000fea0003800000 */
[----:B------:R-:W-:Y:S05]  /*1a60*/  BPT.TRAP 0x1 ;  /* 0x000000040000795c */ /* 0x000fea0000300000 */
.L_x_30:
[----:B------:R-:W-:Y:S05]  /*1a70*/  BSYNC.RECONVERGENT B0 ;  /* 0x0000000000007941 */ /* 0x000fea0003800200 */
.L_x_29:
        /* <DEDUP_REMOVED lines=20> */
[----:B------:R-:W-:Y:S01]  /*1bc0*/  UIADD3 UR8, UPT, UPT, UR8, 0xc400, URZ ;  /* 0x0000c40008087890 */ /* 0x000fe2000fffe0ff */
[----:B------:R-:W-:Y:S01]  /*1bd0*/  UMOV UR9, UR17 ;  /* 0x0000001100097c82 */ /* 0x000fe20008000000 */
[----:B------:R-:W-:Y:S01]  /*1be0*/  UMOV UR10, UR18 ;  /* 0x00000012000a7c82 */ /* 0x000fe20008000000 */
[----:B------:R-:W-:Y:S01]  /*1bf0*/  UIADD3 UR24, UPT, UPT, UR24, 0x1, URZ ;  /* 0x0000000118187890 */ /* 0x000fe2000fffe0ff */
[----:B------:R-:W-:-:S03]  /*1c00*/  UMOV UR25, UR6 ;  /* 0x0000000600197c82 */ /* 0x000fc60008000000 */
[----:B------:R1:W-:Y:S01]  /*1c10*/  UTMALDG.3D [UR16], [UR30], desc[UR26] ;  /* 0x00001a101e0075b4 */ /* 0x0003e20008011000 */
[----:B------:R-:W-:Y:S01]  /*1c20*/  UISETP.NE.AND UP0, UPT, UR24, UR21, UPT ;  /* 0x000000151800728c */ /* 0x000fe2000bf05270 */
[----:B------:R1:W-:Y:S08]  /*1c30*/  UTMALDG.3D [UR8], [UR28], desc[UR26] ;  /* 0x00001a081c0075b4 */ /* 0x0003f00008011000 */
[----:B------:R-:W-:Y:S05]  /*1c40*/  BRA.U UP0, `(.L_x_31) ;  /* 0xfffffffd00607547 */ /* 0x000fea000b83ffff */
.L_x_26:
[C---:B-1----:R-:W-:Y:S01]  /*1c50*/  LEA R2, R14.reuse, UR4, 0x3 ;  /* 0x000000040e027c11 */ /* 0x042fe2000f8e18ff */
[----:B------:R-:W-:Y:S01]  /*1c60*/  NOP ;  /* 0x0000000000007918 */ /* 0x000fe20000000000 */
[----:B--2---:R-:W-:Y:S02]  /*1c70*/  SHF.L.U32 R3, R13, 0x1f, RZ ;  /* 0x0000001f0d037819 */ /* 0x004fe400000006ff */
[----:B------:R-:W-:Y:S02]  /*1c80*/  LEA R4, R14, UR4, 0x4 ;  /* 0x000000040e047c11 */ /* 0x000fe4000f8e20ff */
[----:B------:R-:W1:Y:S02]  /*1c90*/  SYNCS.PHASECHK.TRANS64.TRYWAIT P0, [R2+URZ+0x70], R3 ;  /* 0x00007003020075a7 */ /* 0x000e6400080011ff */
[----:B-1----:R-:W-:Y:S05]  /*1ca0*/  @!P0 BRA `(.L_x_32) ;  /* 0x0000004400b88947 */ /* 0x002fea0003800000 */
.L_x_99:
[----:B------:R-:W2:Y:S01]  /*1cb0*/  LDS.128 R4, [R4+0x100] ;  /* 0x0001000004047984 */ /* 0x000ea20000000c00 */
[----:B---3--:R-:W-:Y:S01]  /*1cc0*/  ISETP.GE.AND P0, PT, R40, 0x1, PT ;  /* 0x000000012800780c */ /* 0x008fe20003f06270 */
[----:B-1----:R-:W-:Y:S01]  /*1cd0*/  VIADD R2, R2, 0x80 ;  /* 0x0000008002027836 */ /* 0x002fe20000000000 */
[----:B------:R-:W-:Y:S01]  /*1ce0*/  @!PT LDS RZ, [RZ] ;  /* 0x00000000fffff984 */ /* 0x000fe20000000800 */
[----:B------:R-:W-:Y:S01]  /*1cf0*/  @!PT LDS RZ, [RZ] ;  /* 0x00000000fffff984 */ /* 0x000fe20000000800 */
[----:B------:R-:W-:Y:S01]  /*1d00*/  @!PT LDS RZ, [RZ] ;  /* 0x00000000fffff984 */ /* 0x000fe20000000800 */
[----:B------:R-:W-:Y:S01]  /*1d10*/  @!PT LDS RZ, [RZ] ;  /* 0x00000000fffff984 */ /* 0x000fe20000000800 */
[----:B------:R1:W-:Y:S06]  /*1d20*/  MEMBAR.ALL.CTA ;  /* 0x0000000000007992 */ /* 0x0003ec0000008000 */
[----:B-1----:R-:W1:Y:S01]  /*1d30*/  FENCE.VIEW.ASYNC.S ;  /* 0x00000000000073c6 */ /* 0x002e620000000000 */
[----:B------:R-:W-:-:S04]  /*1d40*/  PRMT R2, RZ, 0x654, R2 ;  /* 0x00000654ff027816 */ /* 0x000fc80000000002 */
[----:B-1----:R1:W-:Y:S01]  /*1d50*/  SYNCS.ARRIVE.TRANS64.RED.A1T0 RZ, [R2+URZ], RZ ;  /* 0x000000ff02ff79a7 */ /* 0x0023e200081004ff */
[----:B--2---:R-:W-:-:S13]  /*1d60*/  LOP3.LUT P2, RZ, R6, 0x1, RZ, 0xc0, !PT ;  /* 0x0000000106ff7812 */ /* 0x004fda000784c0ff */
[----:B------:R-:W-:Y:S01]  /*1d70*/  @P2 SHF.R.U32.HI R3, RZ, 0x10, R5 ;  /* 0x00000010ff032819 */ /* 0x000fe20000011605 */
[----:B------:R-:W-:Y:S01]  /*1d80*/  VOTEU.ANY UP0, P2 ;  /* 0x0000000000ff7886 */ /* 0x000fe20001000100 */
[----:B------:R-:W-:Y:S02]  /*1d90*/  @P2 MOV R11, R4 ;  /* 0x00000004000b2202 */ /* 0x000fe40000000f00 */
[----:B------:R-:W-:Y:S02]  /*1da0*/  @P2 R2UR.BROADCAST UR8, R3 ;  /* 0x00000000030822ca */ /* 0x000fe400008e0000 */
[----:B------:R-:W-:-:S11]  /*1db0*/  @P2 LOP3.LUT R8, R5, 0xffff, RZ, 0xc0, !PT ;  /* 0x0000ffff05082812 */ /* 0x000fd600078ec0ff */
[----:B------:R-:W-:Y:S01]  /*1dc0*/  @UP0 UMOV UR36, UR8 ;  /* 0x0000000800240c82 */ /* 0x000fe20008000000 */
[----:B-1----:R-:W-:Y:S05]  /*1dd0*/  @!P0 BRA `(.L_x_33) ;  /* 0x0000000000b88947 */ /* 0x002fea0003800000 */
[----:B------:R-:W4:Y:S01]  /*1de0*/  LDC.64 R4, c[0x0][0xb18] ;  /* 0x0002c600ff047b82 */ /* 0x000f220000000a00 */
[----:B------:R-:W-:-:S07]  /*1df0*/  ISETP.NE.AND P3, PT, R40, 0x1, PT ;  /* 0x000000012800780c */ /* 0x000fce0003f65270 */
[----:B------:R-:W1:Y:S08]  /*1e00*/  LDC.64 R6, c[0x0][0xb10] ;  /* 0x0002c400ff067b82 */ /* 0x000e700000000a00 */
[----:B------:R-:W2:Y:S08]  /*1e10*/  LDC R16, c[0x0][0xb20] ;  /* 0x0002c800ff107b82 */ /* 0x000eb00000000800 */
[----:B------:R-:W3:Y:S01]  /*1e20*/  LDC R18, c[0x0][0xb0c] ;  /* 0x0002c300ff127b82 */ /* 0x000ee20000000800 */
[----:B----4-:R-:W-:Y:S01]  /*1e30*/  IMAD.HI.U32 R17, R0, R5, RZ ;  /* 0x0000000500117227 */ /* 0x010fe200078e00ff */
[----:B------:R-:W-:-:S03]  /*1e40*/  ISETP.NE.AND P0, PT, R4, 0x1, PT ;  /* 0x000000010400780c */ /* 0x000fc60003f05270 */
[----:B------:R-:W-:-:S03]  /*1e50*/  IMAD.HI.U32 R5, R8, R5, RZ ;  /* 0x0000000508057227 */ /* 0x000fc600078e00ff */
[----:B------:R-:W4:Y:S01]  /*1e60*/  LDC.64 R2, c[0x0][0xb28] ;  /* 0x0002ca00ff027b82 */ /* 0x000f220000000a00 */
[----:B-1----:R-:W-:-:S04]  /*1e70*/  IMAD.HI.U32 R20, R9, R6, RZ ;  /* 0x0000000609147227 */ /* 0x002fc800078e00ff */
[----:B------:R-:W-:Y:S01]  /*1e80*/  IMAD.HI.U32 R22, R11, R6, RZ ;  /* 0x000000060b167227 */ /* 0x000fe200078e00ff */
[----:B------:R-:W-:Y:S02]  /*1e90*/  SHF.R.U32.HI R20, RZ, R7, R20 ;  /* 0x00000007ff147219 */ /* 0x000fe40000011614 */
[-C--:B--2---:R-:W-:Y:S02]  /*1ea0*/  SHF.R.U32.HI R17, RZ, R16.reuse, R17 ;  /* 0x00000010ff117219 */ /* 0x084fe40000011611 */
[----:B------:R-:W-:Y:S02]  /*1eb0*/  SHF.R.U32.HI R5, RZ, R16, R5 ;  /* 0x00000010ff057219 */ /* 0x000fe40000011605 */
[----:B------:R-:W-:Y:S02]  /*1ec0*/  SEL R17, R0, R17, !P0 ;  /* 0x0000001100117207 */ /* 0x000fe40004000000 */
[----:B------:R-:W-:Y:S02]  /*1ed0*/  SHF.R.U32.HI R22, RZ, R7, R22 ;  /* 0x00000007ff167219 */ /* 0x000fe40000011616 */
[----:B---3--:R-:W-:-:S02]  /*1ee0*/  ISETP.NE.AND P1, PT, R18, 0x1, PT ;  /* 0x000000011200780c */ /* 0x008fc40003f25270 */
[----:B------:R-:W-:Y:S02]  /*1ef0*/  SEL R5, R8, R5, !P0 ;  /* 0x0000000508057207 */ /* 0x000fe40004000000 */
[----:B------:R-:W-:Y:S02]  /*1f00*/  SEL R19, R9, R20, !P1 ;  /* 0x0000001409137207 */ /* 0x000fe40004800000 */
[----:B------:R-:W-:Y:S01]  /*1f10*/  SEL R7, R11, R22, !P1 ;  /* 0x000000160b077207 */ /* 0x000fe20004800000 */
[----:B----4-:R-:W-:-:S04]  /*1f20*/  IMAD.HI.U32 R20, R17, R2, RZ ;  /* 0x0000000211147227 */ /* 0x010fc800078e00ff */
[----:B------:R-:W-:Y:S01]  /*1f30*/  IMAD.HI.U32 R6, R19, R2, RZ ;  /* 0x0000000213067227 */ /* 0x000fe200078e00ff */
[----:B------:R-:W-:-:S04]  /*1f40*/  @P3 SHF.R.U32.HI R17, RZ, R3, R20 ;  /* 0x00000003ff113219 */ /* 0x000fc80000011614 */
[----:B------:R-:W-:Y:S01]  /*1f50*/  @P3 SHF.R.U32.HI R19, RZ, R3, R6 ;  /* 0x00000003ff133219 */ /* 0x000fe20000011606 */
[----:B------:R-:W-:-:S04]  /*1f60*/  IMAD R17, R40, R17, RZ ;  /* 0x0000001128117224 */ /* 0x000fc800078e02ff */
[----:B------:R-:W-:Y:S01]  /*1f70*/  IMAD R6, R40, R19, RZ ;  /* 0x0000001328067224 */ /* 0x000fe200078e02ff */
[C---:B------:R-:W-:Y:S02]  /*1f80*/  ISETP.GE.AND P0, PT, R5.reuse, R17, PT ;  /* 0x000000110500720c */ /* 0x040fe40003f06270 */
[----:B------:R-:W-:Y:S02]  /*1f90*/  IADD3 R17, PT, PT, -R5, RZ, RZ ;  /* 0x000000ff05117210 */ /* 0x000fe40007ffe1ff */
[----:B------:R-:W-:Y:S01]  /*1fa0*/  ISETP.GE.OR P0, PT, R7, R6, P0 ;  /* 0x000000060700720c */ /* 0x000fe20000706670 */
[----:B------:R-:W-:-:S04]  /*1fb0*/  IMAD.HI.U32 R6, R5, R2, RZ ;  /* 0x0000000205067227 */ /* 0x000fc800078e00ff */
[----:B------:R-:W-:Y:S01]  /*1fc0*/  IMAD R8, R4, R17, R8 ;  /* 0x0000001104087224 */ /* 0x000fe200078e0208 */
[----:B------:R-:W-:-:S04]  /*1fd0*/  SHF.R.U32.HI R6, RZ, R3, R6 ;  /* 0x00000003ff067219 */ /* 0x000fc80000011606 */
[----:B------:R-:W-:-:S03]  /*1fe0*/  SEL R6, R5, R6, !P3 ;  /* 0x0000000605067207 */ /* 0x000fc60005800000 */
[----:B------:R-:W-:-:S04]  /*1ff0*/  @!P0 IMAD.HI.U32 R16, R7, R2, RZ ;  /* 0x0000000207108227 */ /* 0x000fc800078e00ff */
[----:B------:R-:W-:Y:S01]  /*2000*/  IMAD.MOV R2, RZ, RZ, -R6 ;  /* 0x000000ffff027224 */ /* 0x000fe200078e0a06 */
[----:B------:R-:W-:-:S03]  /*2010*/  @!P0 SHF.R.U32.HI R16, RZ, R3, R16 ;  /* 0x00000003ff108219 */ /* 0x000fc60000011610 */
[----:B------:R-:W-:Y:S01]  /*2020*/  IMAD R2, R40, R2, R5 ;  /* 0x0000000228027224 */ /* 0x000fe200078e0205 */
[----:B------:R-:W-:-:S05]  /*2030*/  @!P0 SEL R3, R7, R16, !P3 ;  /* 0x0000001007038207 */ /* 0x000fca0005800000 */
[--C-:B------:R-:W-:Y:S02]  /*2040*/  @!P0 IMAD.IADD R6, R6, 0x1, -R3.reuse ;  /* 0x0000000106068824 */ /* 0x100fe400078e0a03 */
[----:B------:R-:W-:Y:S01]  /*2050*/  @!P0 IMAD R3, R2, R19, R3 ;  /* 0x0000001302038224 */ /* 0x000fe200078e0203 */
[----:B------:R-:W-:Y:S01]  /*2060*/  IADD3 R2, PT, PT, -R7, RZ, RZ ;  /* 0x000000ff07027210 */ /* 0x000fe20007ffe1ff */
[----:B------:R-:W-:Y:S02]  /*2070*/  @!P0 IMAD R5, R40, R6, R7 ;  /* 0x0000000628058224 */ /* 0x000fe400078e0207 */
[----:B------:R-:W-:Y:S02]  /*2080*/  @!P0 IMAD.MOV.U32 R7, RZ, RZ, R3 ;  /* 0x000000ffff078224 */ /* 0x000fe400078e0003 */
[----:B------:R-:W-:Y:S02]  /*2090*/  IMAD R2, R18, R2, R11 ;  /* 0x0000000212027224 */ /* 0x000fe400078e020b */
[----:B------:R-:W-:-:S02]  /*20a0*/  IMAD R8, R5, R4, R8 ;  /* 0x0000000405087224 */ /* 0x000fc400078e0208 */
[----:B------:R-:W-:Y:S02]  /*20b0*/  IMAD R11, R7, R18, R2 ;  /* 0x00000012070b7224 */ /* 0x000fe400078e0202 */
.L_x_33:
[----:B------:R-:W1:Y:S02]  /*20c0*/  LDCU UR8, c[0x0][0xb30] ;  /* 0x00016600ff0877ac */ /* 0x000e640008000800 */
[----:B-1----:R-:W-:-:S09]  /*20d0*/  UISETP.NE.AND UP0, UPT, UR8, 0x1, UPT ;  /* 0x000000010800788c */ /* 0x002fd2000bf05270 */
[----:B------:R-:W-:Y:S05]  /*20e0*/  BRA.U UP0, `(.L_x_34) ;  /* 0x0000000100407547 */ /* 0x000fea000b800000 */
[----:B------:R-:W1:Y:S08]  /*20f0*/  LDC.64 R4, c[0x0][0xb10] ;  /* 0x0002c400ff047b82 */ /* 0x000e700000000a00 */
[----:B------:R-:W2:Y:S08]  /*2100*/  LDC.64 R2, c[0x0][0xb18] ;  /* 0x0002c600ff027b82 */ /* 0x000eb00000000a00 */
[----:B------:R-:W3:Y:S08]  /*2110*/  LDC R6, c[0x0][0xb20] ;  /* 0x0002c800ff067b82 */ /* 0x000ef00000000800 */
[----:B------:R-:W4:Y:S01]  /*2120*/  LDC R16, c[0x0][0xb0c] ;  /* 0x0002c300ff107b82 */ /* 0x000f220000000800 */
[----:B-1----:R-:W-:-:S05]  /*2130*/  IMAD.HI.U32 R4, R11, R4, RZ ;  /* 0x000000040b047227 */ /* 0x002fca00078e00ff */
[----:B------:R-:W-:Y:S01]  /*2140*/  SHF.R.U32.HI R4, RZ, R5, R4 ;  /* 0x00000005ff047219 */ /* 0x000fe20000011604 */
[----:B--2---:R-:W-:Y:S01]  /*2150*/  IMAD.HI.U32 R3, R8, R3, RZ ;  /* 0x0000000308037227 */ /* 0x004fe200078e00ff */
[----:B------:R-:W-:-:S04]  /*2160*/  ISETP.NE.AND P0, PT, R2, 0x1, PT ;  /* 0x000000010200780c */ /* 0x000fc80003f05270 */
[----:B---3--:R-:W-:-:S04]  /*2170*/  SHF.R.U32.HI R3, RZ, R6, R3 ;  /* 0x00000006ff037219 */ /* 0x008fc80000011603 */
[----:B------:R-:W-:Y:S02]  /*2180*/  SEL R3, R8, R3, !P0 ;  /* 0x0000000308037207 */ /* 0x000fe40004000000 */
[----:B----4-:R-:W-:-:S04]  /*2190*/  ISETP.NE.AND P1, PT, R16, 0x1, PT ;  /* 0x000000011000780c */ /* 0x010fc80003f25270 */
[----:B------:R-:W-:-:S05]  /*21a0*/  SEL R4, R11, R4, !P1 ;  /* 0x000000040b047207 */ /* 0x000fca0004800000 */
[----:B------:R-:W-:Y:S02]  /*21b0*/  IMAD.IADD R5, R3, 0x1, -R4 ;  /* 0x0000000103057824 */ /* 0x000fe400078e0a04 */
[----:B------:R-:W-:Y:S02]  /*21c0*/  IMAD.IADD R3, R4, 0x1, -R3 ;  /* 0x0000000104037824 */ /* 0x000fe400078e0a03 */
[----:B------:R-:W-:Y:S02]  /*21d0*/  IMAD R11, R5, R16, R11 ;  /* 0x00000010050b7224 */ /* 0x000fe400078e020b */
[----:B------:R-:W-:-:S07]  /*21e0*/  IMAD R8, R3, R2, R8 ;  /* 0x0000000203087224 */ /* 0x000fce00078e0208 */
.L_x_34:
[----:B------:R-:W-:Y:S01]  /*21f0*/  VIADD R14, R14, 0x1 ;  /* 0x000000010e0e7836 */ /* 0x000fe20000000000 */
[----:B------:R-:W-:Y:S01]  /*2200*/  PLOP3.LUT P1, PT, PT, PT, PT, 0x80, 0x8 ;  /* 0x000000000008781c */ /* 0x000fe20003f2f070 */
[----:B------:R-:W-:Y:S02]  /*2210*/  IMAD.IADD R99, R11, 0x1, R96 ;  /* 0x000000010b637824 */ /* 0x000fe400078e0260 */
[----:B------:R-:W-:Y:S01]  /*2220*/  IMAD.IADD R97, R8, 0x1, R81 ;  /* 0x0000000108617824 */ /* 0x000fe200078e0251 */
[----:B------:R-:W-:-:S04]  /*2230*/  ISETP.NE.AND P0, PT, R14, 0x2, PT ;  /* 0x000000020e00780c */ /* 0x000fc80003f05270 */
[----:B------:R-:W-:Y:S02]  /*2240*/  SEL R2, RZ, 0x1, P0 ;  /* 0x00000001ff027807 */ /* 0x000fe40000000000 */
[----:B------:R-:W-:Y:S02]  /*2250*/  SEL R14, R14, RZ, P0 ;  /* 0x000000ff0e0e7207 */ /* 0x000fe40000000000 */
[----:B------:R-:W-:Y:S01]  /*2260*/  LOP3.LUT R13, R13, R2, RZ, 0x3c, !PT ;  /* 0x000000020d0d7212 */ /* 0x000fe200078e3cff */
[----:B------:R-:W-:Y:S06]  /*2270*/  @P2 BRA `(.L_x_35) ;  /* 0xfffffff000a02947 */ /* 0x000fec000383ffff */
[----:B------:R-:W-:Y:S01]  /*2280*/  UIADD3 UR4, UPT, UPT, UR4, 0x28, URZ ;  /* 0x0000002804047890 */ /* 0x000fe2000fffe0ff */
[----:B------:R-:W-:-:S03]  /*2290*/  SHF.L.U32 R3, R15, 0x1f, RZ ;  /* 0x0000001f0f037819 */ /* 0x000fc600000006ff */
[----:B------:R-:W-:-:S09]  /*22a0*/  ULEA UR5, UR6, UR4, 0x3 ;  /* 0x0000000406057291 */ /* 0x000fd2000f8e18ff */
[----:B------:R-:W1:Y:S02]  /*22b0*/  SYNCS.PHASECHK.TRANS64.TRYWAIT P0, [UR5], R3 ;  /* 0x00000003ff0075a7 */ /* 0x000e640008001105 */
[----:B-1----:R-:W-:Y:S05]  /*22c0*/  @!P0 BRA `(.L_x_36) ;  /* 0x0000004000448947 */ /* 0x002fea0003800000 */
.L_x_101:
[----:B------:R-:W-:-:S04]  /*22d0*/  UIADD3 UR6, UPT, UPT, UR6, 0x1, URZ ;  /* 0x0000000106067890 */ /* 0x000fc8000fffe0ff */
[----:B------:R-:W-:-:S04]  /*22e0*/  UISETP.NE.AND UP0, UPT, UR6, 0x5, UPT ;  /* 0x000000050600788c */ /* 0x000fc8000bf05270 */
[----:B------:R-:W-:Y:S02]  /*22f0*/  USEL UR7, URZ, 0x1, UP0 ;  /* 0x00000001ff077887 */ /* 0x000fe40008000000 */
[----:B------:R-:W-:-:S04]  /*2300*/  USEL UR6, UR6, URZ, UP0 ;  /* 0x000000ff06067287 */ /* 0x000fc80008000000 */
[----:B------:R-:W-:Y:S01]  /*2310*/  ULEA UR5, UR6, UR4, 0x3 ;  /* 0x0000000406057291 */ /* 0x000fe2000f8e18ff */
[----:B------:R-:W-:-:S04]  /*2320*/  LOP3.LUT R2, R15, UR7, RZ, 0x3c, !PT ;  /* 0x000000070f027c12 */ /* 0x000fc8000f8e3cff */
[----:B-1----:R-:W-:-:S04]  /*2330*/  SHF.L.U32 R3, R2, 0x1f, RZ ;  /* 0x0000001f02037819 */ /* 0x002fc800000006ff */
[----:B------:R-:W1:Y:S02]  /*2340*/  SYNCS.PHASECHK.TRANS64.TRYWAIT P0, [UR5], R3 ;  /* 0x00000003ff0075a7 */ /* 0x000e640008001105 */
[----:B-1----:R-:W-:Y:S05]  /*2350*/  @!P0 BRA `(.L_x_37) ;  /* 0x0000004000388947 */ /* 0x002fea0003800000 */
.L_x_103:
        /* <DEDUP_REMOVED lines=9> */
.L_x_105:
        /* <DEDUP_REMOVED lines=9> */
.L_x_107:
[----:B------:R-:W-:-:S04]  /*2480*/  UIADD3 UR6, UPT, UPT, UR6, 0x1, URZ ;  /* 0x0000000106067890 */ /* 0x000fc8000fffe0ff */
[----:B------:R-:W-:-:S04]  /*2490*/  UISETP.NE.AND UP0, UPT, UR6, 0x5, UPT ;  /* 0x000000050600788c */ /* 0x000fc8000bf05270 */
[----:B------:R-:W-:Y:S02]  /*24a0*/  USEL UR5, URZ, 0x1, UP0 ;  /* 0x00000001ff057887 */ /* 0x000fe40008000000 */
[----:B------:R-:W-:-:S04]  /*24b0*/  USEL UR6, UR6, URZ, UP0 ;  /* 0x000000ff06067287 */ /* 0x000fc80008000000 */
[----:B------:R-:W-:Y:S01]  /*24c0*/  ULEA UR6, UR6, UR4, 0x3 ;  /* 0x0000000406067291 */ /* 0x000fe2000f8e18ff */
[----:B-1----:R-:W-:-:S04]  /*24d0*/  LOP3.LUT R3, R2, UR5, RZ, 0x3c, !PT ;  /* 0x0000000502037c12 */ /* 0x002fc8000f8e3cff */
[----:B------:R-:W-:Y:S01]  /*24e0*/  SHF.L.U32 R3, R3, 0x1f, RZ ;  /* 0x0000001f03037819 */ /* 0x000fe200000006ff */
[----:B----4-:R-:W-:-:S07]  /*24f0*/  IMAD.U32 R0, RZ, RZ, UR6 ;  /* 0x00000006ff007e24 */ /* 0x010fce000f8e00ff */
.L_x_40:
[----:B-1----:R1:W2:Y:S02]  /*2500*/  SYNCS.PHASECHK.TRANS64.TRYWAIT P0, [R0+URZ], R3 ;  /* 0x00000003000075a7 */ /* 0x0022a400080011ff */
[----:B--2---:R-:W-:Y:S05]  /*2510*/  @!P0 NANOSLEEP.SYNCS 0x989680 ;  /* 0x009896800000895d */ /* 0x004fea0003900000 */
[----:B------:R-:W2:Y:S02]  /*2520*/  @!P0 SYNCS.PHASECHK.TRANS64 P0, [R0+URZ], R3 ;  /* 0x00000003000085a7 */ /* 0x000ea400080010ff */
[----:B--2---:R-:W-:Y:S05]  /*2530*/  @P0 EXIT ;  /* 0x000000000000094d */ /* 0x004fea0003800000 */
[----:B------:R-:W-:Y:S05]  /*2540*/  BRA `(.L_x_40) ;  /* 0xfffffffc00ec7947 */ /* 0x000fea000383ffff */
.L_x_17:
[----:B------:R-:W-:-:S04]  /*2550*/  UISETP.NE.AND UP1, UPT, UR37, URZ, UPT ;  /* 0x000000ff2500728c */ /* 0x000fc8000bf25270 */
[----:B------:R-:W-:-:S09]  /*2560*/  UISETP.NE.OR UP1, UPT, UR8, 0x1, UP1 ;  /* 0x000000010800788c */ /* 0x000fd20008f25670 */
[----:B------:R-:W-:Y:S05]  /*2570*/  BRA.U UP1, `(.L_x_41) ;  /* 0x0000000501487547 */ /* 0x000fea000b800000 */
[----:B------:R-:W-:Y:S01]  /*2580*/  ISETP.NE.AND P2, PT, R2, RZ, PT ;  /* 0x000000ff0200720c */ /* 0x000fe20003f45270 */
[----:B------:R-:W-:Y:S01]  /*2590*/  IMAD.MOV.U32 R12, RZ, RZ, 0x1 ;  /* 0x00000001ff0c7424 */ /* 0x000fe200078e00ff */
[----:B------:R-:W-:Y:S02]  /*25a0*/  CS2R R10, SRZ ;  /* 0x00000000000a7805 */ /* 0x000fe4000001ff00 */
[----:B------:R-:W-:Y:S01]  /*25b0*/  CS2R R8, SRZ ;  /* 0x0000000000087805 */ /* 0x000fe2000001ff00 */
[----:B------:R-:W-:Y:S01]  /*25c0*/  UMOV UR4, 0x400 ;  /* 0x0000040000047882 */ /* 0x000fe20000000000 */
[----:B------:R-:W-:Y:S01]  /*25d0*/  UMOV UR6, URZ ;  /* 0x000000ff00067c82 */ /* 0x000fe20008000000 */
[----:B------:R-:W-:-:S12]  /*25e0*/  ULEA UR37, UR37, UR4, 0x18 ;  /* 0x0000000425257291 */ /* 0x000fd8000f8ec0ff */
.L_x_45:
[----:B------:R-:W-:Y:S02]  /*25f0*/  LEA R0, R8, UR37, 0x3 ;  /* 0x0000002508007c11 */ /* 0x000fe4000f8e18ff */
[----:B------:R-:W-:-:S03]  /*2600*/  SHF.L.U32 R5, R9, 0x1f, RZ ;  /* 0x0000001f09057819 */ /* 0x000fc600000006ff */
[----:B------:R-:W-:Y:S01]  /*2610*/  VIADD R4, R0, 0xe0 ;  /* 0x000000e000047836 */ /* 0x000fe20000000000 */
[----:B------:R-:W1:Y:S02]  /*2620*/  SYNCS.PHASECHK.TRANS64.TRYWAIT P0, [R0+URZ+0xd0], R5 ;  /* 0x0000d005000075a7 */ /* 0x000e6400080011ff */
[----:B-1----:R-:W-:Y:S05]  /*2630*/  @!P0 BRA `(.L_x_42) ;  /* 0x0000003c00c88947 */ /* 0x002fea0003800000 */
.L_x_108:
[----:B------:R-:W-:Y:S01]  /*2640*/  ULEA UR5, UR6, UR37, 0x3 ;  /* 0x0000002506057291 */ /* 0x000fe2000f8e18ff */
[----:B------:R-:W-:Y:S02]  /*2650*/  PRMT R4, RZ, 0x654, R4 ;  /* 0x00000654ff047816 */ /* 0x000fe40000000004 */
[----:B-1----:R-:W-:Y:S01]  /*2660*/  SHF.L.U32 R5, R12, 0x1f, RZ ;  /* 0x0000001f0c057819 */ /* 0x002fe200000006ff */
[----:B------:R-:W-:Y:S01]  /*2670*/  UIADD3 UR4, UPT, UPT, UR5, 0x70, URZ ;  /* 0x0000007005047890 */ /* 0x000fe2000fffe0ff */
[----:B------:R1:W-:Y:S05]  /*2680*/  SYNCS.ARRIVE.TRANS64.RED.A1T0 RZ, [R4+URZ], RZ ;  /* 0x000000ff04ff79a7 */ /* 0x0003ea00081004ff */
[----:B------:R-:W-:Y:S01]  /*2690*/  IMAD.U32 R7, RZ, RZ, UR4 ;  /* 0x00000004ff077e24 */ /* 0x000fe2000f8e00ff */
[----:B------:R-:W2:Y:S04]  /*26a0*/  SYNCS.PHASECHK.TRANS64.TRYWAIT P0, [UR5+0x80], R5 ;  /* 0x00008005ff0075a7 */ /* 0x000ea80008001105 */
[----:B------:R-:W-:Y:S01]  /*26b0*/  PRMT R6, R2, 0x654, R7 ;  /* 0x0000065402067816 */ /* 0x000fe20000000007 */
[----:B-1----:R-:W-:Y:S01]  /*26c0*/  @!P2 IMAD.MOV.U32 R4, RZ, RZ, 0x10 ;  /* 0x00000010ff04a424 */ /* 0x002fe200078e00ff */
[----:B--2---:R-:W-:Y:S06]  /*26d0*/  @!P0 BRA `(.L_x_43) ;  /* 0x0000003c00b48947 */ /* 0x004fec0003800000 */
.L_x_110:
[----:B------:R-:W-:Y:S01]  /*26e0*/  ULEA UR4, UR6, UR37, 0x4 ;  /* 0x0000002506047291 */ /* 0x000fe2000f8e20ff */
[----:B------:R-:W-:Y:S01]  /*26f0*/  SEL R3, R6, R3, !P2 ;  /* 0x0000000306037207 */ /* 0x000fe20005000000 */
[----:B------:R-:W-:Y:S01]  /*2700*/  UIADD3 UR5, UPT, UPT, UR5, 0x70, URZ ;  /* 0x0000007005057890 */ /* 0x000fe2000fffe0ff */
[----:B-1----:R-:W-:Y:S01]  /*2710*/  LEA R0, R11, UR37, 0x3 ;  /* 0x000000250b007c11 */ /* 0x002fe2000f8e18ff */
[----:B------:R-:W-:Y:S01]  /*2720*/  UIADD3 UR4, UPT, UPT, UR4, 0x100, URZ ;  /* 0x0000010004047890 */ /* 0x000fe2000fffe0ff */
[----:B------:R-:W-:Y:S01]  /*2730*/  SHF.L.U32 R5, R10, 0x1f, RZ ;  /* 0x0000001f0a057819 */ /* 0x000fe200000006ff */
[----:B------:R1:W-:Y:S01]  /*2740*/  @!P2 SYNCS.ARRIVE.TRANS64.RED RZ, [R3+URZ], R4 ;  /* 0x0000000403ffa9a7 */ /* 0x0003e200080004ff */
[----:B------:R-:W-:Y:S01]  /*2750*/  UIADD3 UR6, UPT, UPT, UR6, 0x1, URZ ;  /* 0x0000000106067890 */ /* 0x000fe2000fffe0ff */
[----:B------:R-:W-:-:S03]  /*2760*/  VIADD R8, R8, 0x1 ;  /* 0x0000000108087836 */ /* 0x000fc60000000000 */
[----:B------:R-:W-:Y:S02]  /*2770*/  UISETP.NE.AND UP0, UPT, UR6, 0x2, UPT ;  /* 0x000000020600788c */ /* 0x000fe4000bf05270 */
[----:B------:R-:W-:Y:S06]  /*2780*/  UGETNEXTWORKID.BROADCAST [UR4], [UR5] ;  /* 0x00000000040073ca */ /* 0x000fec0008000100 */
[----:B------:R-:W-:Y:S01]  /*2790*/  USEL UR4, URZ, 0x1, UP0 ;  /* 0x00000001ff047887 */ /* 0x000fe20008000000 */
[----:B------:R-:W-:Y:S01]  /*27a0*/  ISETP.NE.AND P0, PT, R8, 0x2, PT ;  /* 0x000000020800780c */ /* 0x000fe20003f05270 */
[----:B------:R-:W-:Y:S01]  /*27b0*/  USEL UR6, UR6, URZ, UP0 ;  /* 0x000000ff06067287 */ /* 0x000fe20008000000 */
[----:B------:R-:W2:Y:S03]  /*27c0*/  SYNCS.PHASECHK.TRANS64.TRYWAIT P1, [R0+URZ+0x70], R5 ;  /* 0x00007005000075a7 */ /* 0x000ea600080211ff */
[----:B------:R-:W-:Y:S01]  /*27d0*/  LOP3.LUT R12, R12, UR4, RZ, 0x3c, !PT ;  /* 0x000000040c0c7c12 */ /* 0x000fe2000f8e3cff */
[----:B-12---:R-:W-:Y:S07]  /*27e0*/  @!P1 BRA `(.L_x_44) ;  /* 0x0000003c00889947 */ /* 0x006fee0003800000 */
.L_x_111:
[C---:B------:R-:W-:Y:S01]  /*27f0*/  LEA R4, R11.reuse, UR37, 0x4 ;  /* 0x000000250b047c11 */ /* 0x040fe2000f8e20ff */
[----:B-1----:R-:W-:Y:S01]  /*2800*/  VIADD R0, R0, 0x80 ;  /* 0x0000008000007836 */ /* 0x002fe20000000000 */
[----:B------:R-:W-:Y:S01]  /*2810*/  SEL R8, R8, RZ, P0 ;  /* 0x000000ff08087207 */ /* 0x000fe20000000000 */
[----:B------:R-:W-:-:S03]  /*2820*/  VIADD R11, R11, 0x1 ;  /* 0x000000010b0b7836 */ /* 0x000fc60000000000 */
[----:B------:R-:W1:Y:S01]  /*2830*/  LDS.128 R4, [R4+0x100] ;  /* 0x0001000004047984 */ /* 0x000e620000000c00 */
[----:B------:R-:W-:Y:S02]  /*2840*/  PRMT R0, RZ, 0x654, R0 ;  /* 0x00000654ff007816 */ /* 0x000fe40000000000 */
[C---:B------:R-:W-:Y:S01]  /*2850*/  ISETP.NE.AND P1, PT, R11.reuse, 0x2, PT ;  /* 0x000000020b00780c */ /* 0x040fe20003f25270 */
[----:B------:R-:W-:Y:S01]  /*2860*/  @!PT LDS RZ, [RZ] ;  /* 0x00000000fffff984 */ /* 0x000fe20000000800 */
[----:B------:R-:W-:Y:S01]  /*2870*/  @!PT LDS RZ, [RZ] ;  /* 0x00000000fffff984 */ /* 0x000fe20000000800 */
[----:B------:R-:W-:Y:S01]  /*2880*/  @!PT LDS RZ, [RZ] ;  /* 0x00000000fffff984 */ /* 0x000fe20000000800 */
[----:B------:R-:W-:Y:S01]  /*2890*/  @!PT LDS RZ, [RZ] ;  /* 0x00000000fffff984 */ /* 0x000fe20000000800 */
[----:B------:R2:W-:Y:S06]  /*28a0*/  MEMBAR.ALL.CTA ;  /* 0x0000000000007992 */ /* 0x0005ec0000008000 */
[----:B--2---:R-:W2:Y:S01]  /*28b0*/  FENCE.VIEW.ASYNC.S ;  /* 0x00000000000073c6 */ /* 0x004ea20000000000 */
[----:B------:R-:W-:Y:S01]  /*28c0*/  SEL R11, R11, RZ, P1 ;  /* 0x000000ff0b0b7207 */ /* 0x000fe20000800000 */
[----:B--2---:R2:W-:Y:S01]  /*28d0*/  SYNCS.ARRIVE.TRANS64.RED.A1T0 RZ, [R0+URZ], RZ ;  /* 0x000000ff00ff79a7 */ /* 0x0045e200081004ff */
[----:B-1----:R-:W-:-:S02]  /*28e0*/  LOP3.LUT P3, RZ, R6, 0x1, RZ, 0xc0, !PT ;  /* 0x0000000106ff7812 */ /* 0x002fc4000786c0ff */
[----:B------:R-:W-:-:S04]  /*28f0*/  SEL R5, RZ, 0x1, P1 ;  /* 0x00000001ff057807 */ /* 0x000fc80000800000 */
[----:B------:R-:W-:Y:S02]  /*2900*/  LOP3.LUT R10, R10, R5, RZ, 0x3c, !PT ;  /* 0x000000050a0a7212 */ /* 0x000fe400078e3cff */
[----:B--2---:R-:W-:-:S04]  /*2910*/  SEL R0, RZ, 0x1, P0 ;  /* 0x00000001ff007807 */ /* 0x004fc80000000000 */
[----:B------:R-:W-:Y:S01]  /*2920*/  LOP3.LUT R9, R9, R0, RZ, 0x3c, !PT ;  /* 0x0000000009097212 */ /* 0x000fe200078e3cff */
[----:B------:R-:W-:Y:S06]  /*2930*/  @P3 BRA `(.L_x_45) ;  /* 0xfffffffc002c3947 */ /* 0x000fec000383ffff */
[----:B------:R-:W-:Y:S01]  /*2940*/  ULEA UR5, UR6, UR37, 0x3 ;  /* 0x0000002506057291 */ /* 0x000fe2000f8e18ff */
[----:B------:R-:W-:-:S08]  /*2950*/  SHF.L.U32 R3, R12, 0x1f, RZ ;  /* 0x0000001f0c037819 */ /* 0x000fd000000006ff */
[----:B------:R-:W1:Y:S02]  /*2960*/  SYNCS.PHASECHK.TRANS64 P0, [UR5+0x80], R3 ;  /* 0x00008003ff0075a7 */ /* 0x000e640008001005 */
[----:B-1----:R-:W-:Y:S05]  /*2970*/  @P0 BRA `(.L_x_46) ;  /* 0x0000000000080947 */ /* 0x002fea0003800000 */
[----:B------:R-:W1:Y:S02]  /*2980*/  SYNCS.PHASECHK.TRANS64.TRYWAIT P0, [UR5+0x80], R3 ;  /* 0x00008003ff0075a7 */ /* 0x000e640008001105 */
[----:B-1----:R-:W-:Y:S05]  /*2990*/  @!P0 BRA `(.L_x_47) ;  /* 0x0000003c00308947 */ /* 0x002fea0003800000 */
.L_x_46:
[----:B------:R-:W-:-:S04]  /*29a0*/  UIADD3 UR4, UPT, UPT, UR6, 0x1, URZ ;  /* 0x0000000106047890 */ /* 0x000fc8000fffe0ff */
[----:B------:R-:W-:-:S04]  /*29b0*/  UISETP.NE.AND UP0, UPT, UR4, 0x2, UPT ;  /* 0x000000020400788c */ /* 0x000fc8000bf05270 */
[----:B------:R-:W-:Y:S02]  /*29c0*/  USEL UR7, URZ, 0x1, UP0 ;  /* 0x00000001ff077887 */ /* 0x000fe40008000000 */
[----:B------:R-:W-:-:S04]  /*29d0*/  USEL UR4, UR4, URZ, UP0 ;  /* 0x000000ff04047287 */ /* 0x000fc80008000000 */
[----:B------:R-:W-:Y:S01]  /*29e0*/  ULEA UR4, UR4, UR37, 0x3 ;  /* 0x0000002504047291 */ /* 0x000fe2000f8e18ff */
[----:B-1----:R-:W-:-:S04]  /*29f0*/  LOP3.LUT R3, R12, UR7, RZ, 0x3c, !PT ;  /* 0x000000070c037c12 */ /* 0x002fc8000f8e3cff */
[----:B------:R-:W-:-:S04]  /*2a00*/  SHF.L.U32 R0, R3, 0x1f, RZ ;  /* 0x0000001f03007819 */ /* 0x000fc800000006ff */
[----:B------:R-:W1:Y:S02]  /*2a10*/  SYNCS.PHASECHK.TRANS64 P0, [UR4+0x80], R0 ;  /* 0x00008000ff0075a7 */ /* 0x000e640008001004 */
[----:B-1----:R-:W-:Y:S05]  /*2a20*/  @P0 EXIT ;  /* 0x000000000000094d */ /* 0x002fea0003800000 */
[----:B------:R-:W-:Y:S02]  /*2a30*/  SHF.L.U32 R3, R3, 0x1f, RZ ;  /* 0x0000001f03037819 */ /* 0x000fe400000006ff */
[----:B------:R-:W-:-:S07]  /*2a40*/  MOV R0, UR4 ;  /* 0x0000000400007c02 */ /* 0x000fce0008000f00 */
.L_x_48:
[----:B-1----:R1:W2:Y:S02]  /*2a50*/  SYNCS.PHASECHK.TRANS64.TRYWAIT P0, [R0+URZ+0x80], R3 ;  /* 0x00008003000075a7 */ /* 0x0022a400080011ff */
[----:B--2---:R-:W-:Y:S05]  /*2a60*/  @!P0 NANOSLEEP.SYNCS 0x989680 ;  /* 0x009896800000895d */ /* 0x004fea0003900000 */
[----:B------:R-:W2:Y:S02]  /*2a70*/  @!P0 SYNCS.PHASECHK.TRANS64 P0, [R0+URZ+0x80], R3 ;  /* 0x00008003000085a7 */ /* 0x000ea400080010ff */
[----:B--2---:R-:W-:Y:S05]  /*2a80*/  @P0 EXIT ;  /* 0x000000000000094d */ /* 0x004fea0003800000 */
[----:B------:R-:W-:Y:S05]  /*2a90*/  BRA `(.L_x_48) ;  /* 0xfffffffc00ec7947 */ /* 0x000fea000383ffff */
.L_x_41:
[----:B------:R-:W-:-:S09]  /*2aa0*/  UISETP.NE.AND UP1, UPT, UR8, URZ, UPT ;  /* 0x000000ff0800728c */ /* 0x000fd2000bf25270 */
[----:B------:R-:W-:Y:S05]  /*2ab0*/  BRA.U UP1, `(.L_x_49) ;  /* 0x0000000d01cc7547 */ /* 0x000fea000b800000 */
[----:B------:R-:W-:Y:S01]  /*2ac0*/  UMOV UR4, 0x40 ;  /* 0x0000004000047882 */ /* 0x000fe20000000000 */
[----:B------:R-:W-:Y:S01]  /*2ad0*/  NOP ;  /* 0x0000000000007918 */ /* 0x000fe20000000000 */
[----:B------:R-:W-:Y:S01]  /*2ae0*/  ULEA UR4, UR37, UR4, 0x18 ;  /* 0x0000000425047291 */ /* 0x000fe2000f8ec0ff */
[----:B------:R-:W-:Y:S02]  /*2af0*/  UMOV UR5, 0x400 ;  /* 0x0000040000057882 */ /* 0x000fe40000000000 */
[----:B------:R-:W-:-:S06]  /*2b00*/  ULEA UR37, UR37, UR5, 0x18 ;  /* 0x0000000525257291 */ /* 0x000fcc000f8ec0ff */
[----:B------:R-:W1:Y:S02]  /*2b10*/  LDS.U8 R0, [UR4+0x1c] ;  /* 0x00001c04ff007984 */ /* 0x000e640008000000 */
[----:B-1----:R-:W-:-:S13]  /*2b20*/  ISETP.NE.AND P0, PT, R0, RZ, PT ;  /* 0x000000ff0000720c */ /* 0x002fda0003f05270 */
[----:B------:R-:W-:Y:S05]  /*2b30*/  @P0 BRA `(.L_x_50) ;  /* 0x0000000000580947 */ /* 0x000fea0003800000 */
[----:B------:R-:W-:-:S13]  /*2b40*/  ELECT P0, URZ, PT ;  /* 0x0000000000ff782f */ /* 0x000fda0003800000 */
[----:B------:R-:W-:Y:S05]  /*2b50*/  @!P0 BRA `(.L_x_51) ;  /* 0x0000000000608947 */ /* 0x000fea0003800000 */
[----:B------:R-:W-:Y:S01]  /*2b60*/  UMOV UR5, 0x10 ;  /* 0x0000001000057882 */ /* 0x000fe20000000000 */
[----:B------:R-:W-:Y:S01]  /*2b70*/  HFMA2 R0, -RZ, RZ, 0, 5.9604644775390625e-08 ;  /* 0x00000001ff007431 */ /* 0x000fe200000001ff */
[----:B------:R-:W-:-:S03]  /*2b80*/  MOV R2, 0xffff ;  /* 0x0000ffff00027802 */ /* 0x000fc60000000f00 */
[----:B------:R-:W-:Y:S04]  /*2b90*/  DEPBAR.LE SB1, 0x36 ;  /* 0x00009d800000791a */ /* 0x000fe80000000000 */
[----:B------:R-:W1:Y:S02]  /*2ba0*/  UTCATOMSWS.FIND_AND_SET.ALIGN UP0, UR5, UR5 ;  /* 0x00000005000575e3 */ /* 0x000e640008000800 */
[----:B-1----:R-:W-:Y:S01]  /*2bb0*/  MOV R3, UR5 ;  /* 0x0000000500037c02 */ /* 0x002fe20008000f00 */
[----:B------:R-:W-:Y:S06]  /*2bc0*/  BRA.U UP0, `(.L_x_52) ;  /* 0x0000000100187547 */ /* 0x000fec000b800000 */
.L_x_53:
[----:B------:R-:W-:Y:S05]  /*2bd0*/  NANOSLEEP 0x64 ;  /* 0x000000640000795d */ /* 0x000fea0003800000 */
[----:B------:R-:W-:-:S05]  /*2be0*/  UMOV UR5, 0x10 ;  /* 0x0000001000057882 */ /* 0x000fca0000000000 */
[----:B------:R-:W-:Y:S04]  /*2bf0*/  DEPBAR.LE SB1, 0x36 ;  /* 0x00009d800000791a */ /* 0x000fe80000000000 */
[----:B------:R-:W1:Y:S02]  /*2c00*/  UTCATOMSWS.FIND_AND_SET.ALIGN UP0, UR5, UR5 ;  /* 0x00000005000575e3 */ /* 0x000e640008000800 */
[----:B-1----:R-:W-:Y:S01]  /*2c10*/  MOV R3, UR5 ;  /* 0x0000000500037c02 */ /* 0x002fe20008000f00 */
[----:B------:R-:W-:Y:S05]  /*2c20*/  BRA.U !UP0, `(.L_x_53) ;  /* 0xfffffffd08e87547 */ /* 0x000fea000b83ffff */
.L_x_52:
[-C--:B------:R-:W-:Y:S02]  /*2c30*/  SHF.L.U32 R2, R2, R3.reuse, RZ ;  /* 0x0000000302027219 */ /* 0x080fe400000006ff */
[----:B------:R-:W-:Y:S01]  /*2c40*/  SHF.L.U32 R0, R0, R3, RZ ;  /* 0x0000000300007219 */ /* 0x000fe200000006ff */
[----:B------:R-:W-:Y:S02]  /*2c50*/  IMAD.SHL.U32 R3, R3, 0x20, RZ ;  /* 0x0000002003037824 */ /* 0x000fe400078e00ff */
[----:B------:R1:W-:Y:S04]  /*2c60*/  ATOMS.OR RZ, [UR4+0x14], R2 ;  /* 0x00001402ffff798c */ /* 0x0003e8000b000004 */
[----:B------:R1:W-:Y:S04]  /*2c70*/  ATOMS.OR RZ, [UR4+0x18], R0 ;  /* 0x00001800ffff798c */ /* 0x0003e8000b000004 */
[----:B------:R1:W-:Y:S01]  /*2c80*/  STS [UR37+0x120], R3 ;  /* 0x00012003ff007988 */ /* 0x0003e20008000825 */
[----:B------:R-:W-:Y:S05]  /*2c90*/  BRA `(.L_x_51) ;  /* 0x0000000000107947 */ /* 0x000fea0003800000 */
.L_x_50:
[----:B------:R-:W-:Y:S02]  /*2ca0*/  MOV R0, 0xffffffff ;  /* 0xffffffff00007802 */ /* 0x000fe40000000f00 */
[----:B------:R-:W-:-:S03]  /*2cb0*/  MOV R2, 0x2ce0 ;  /* 0x00002ce000027802 */ /* 0x000fc60000000f00 */
[----:B------:R1:W-:Y:S04]  /*2cc0*/  STS [UR37+0x120], R0 ;  /* 0x00012000ff007988 */ /* 0x0003e80008000825 */
[----:B-1-3-5:R-:W-:Y:S05]  /*2cd0*/  CALL.REL.NOINC `($__internal_1_$__cuda_sm10x_tcgen05_guardrail_trap_phase_invalid_during_alloc) ;  /* 0x0000003c00ac7944 */ /* 0x02afea0003c00000 */
.L_x_51:
[----:B------:R-:W-:Y:S05]  /*2ce0*/  WARPSYNC.ALL ;  /* 0x0000000000007948 */ /* 0x000fea0003800000 */
[----:B------:R-:W2:Y:S01]  /*2cf0*/  S2UR UR5, SR_CgaCtaId ;  /* 0x00000000000579c3 */ /* 0x000ea20000008800 */
[----:B------:R-:W-:Y:S01]  /*2d00*/  UMOV UR4, 0x400 ;  /* 0x0000040000047882 */ /* 0x000fe20000000000 */
[----:B------:R-:W-:-:S06]  /*2d10*/  NOP ;  /* 0x0000000000007918 */ /* 0x000fcc0000000000 */
[----:B------:R-:W-:Y:S06]  /*2d20*/  BAR.ARV 0x6, 0xa0 ;  /* 0x0182800000007b1d */ /* 0x000fec0000002000 */
[----:B------:R-:W4:Y:S01]  /*2d30*/  LDCU UR7, c[0x0][0x38c] ;  /* 0x00007180ff0777ac */ /* 0x000f220008000800 */
[----:B------:R-:W-:Y:S01]  /*2d40*/  IMAD.MOV.U32 R11, RZ, RZ, 0x1 ;  /* 0x00000001ff0b7424 */ /* 0x000fe200078e00ff */
[----:B------:R-:W-:Y:S01]  /*2d50*/  CS2R R8, SRZ ;  /* 0x0000000000087805 */ /* 0x000fe2000001ff00 */
[----:B------:R-:W-:Y:S01]  /*2d60*/  IMAD.MOV.U32 R10, RZ, RZ, RZ ;  /* 0x000000ffff0a7224 */ /* 0x000fe200078e00ff */
[----:B------:R-:W3:Y:S01]  /*2d70*/  LDCU UR6, c[0x0][0x38c] ;  /* 0x00007180ff0677ac */ /* 0x000ee20008000800 */
[----:B------:R-:W-:Y:S01]  /*2d80*/  UMOV UR15, URZ ;  /* 0x000000ff000f7c82 */ /* 0x000fe20008000000 */
[----:B------:R-:W-:Y:S01]  /*2d90*/  UMOV UR14, URZ ;  /* 0x000000ff000e7c82 */ /* 0x000fe20008000000 */
[----:B--2---:R-:W-:Y:S01]  /*2da0*/  ULEA UR5, UR5, UR4, 0x18 ;  /* 0x0000000405057291 */ /* 0x004fe2000f8ec0ff */
[----:B------:R-:W-:Y:S01]  /*2db0*/  UMOV UR24, 0x0 ;  /* 0x0000000000187882 */ /* 0x000fe20000000000 */
[----:B------:R-:W-:-:S02]  /*2dc0*/  UMOV UR25, 0x41004a0 ;  /* 0x041004a000197882 */ /* 0x000fc40000000000 */
[----:B------:R-:W-:Y:S02]  /*2dd0*/  UIADD3 UR10, UPT, UPT, UR5, 0x2400, URZ ;  /* 0x00002400050a7890 */ /* 0x000fe4000fffe0ff */
[----:B------:R-:W-:Y:S02]  /*2de0*/  UIADD3 UR11, UPT, UPT, UR5, 0xc400, URZ ;  /* 0x0000c400050b7890 */ /* 0x000fe4000fffe0ff */
[----:B----4-:R-:W-:Y:S01]  /*2df0*/  UIADD3 UR7, UPT, UPT, UR7, 0x7f, URZ ;  /* 0x0000007f07077890 */ /* 0x010fe2000fffe0ff */
[----:B-1----:R-:W1:Y:S01]  /*2e00*/  LDS R0, [UR5+0x120] ;  /* 0x00012005ff007984 */ /* 0x002e620008000800 */
[----:B------:R-:W-:Y:S02]  /*2e10*/  USHF.R.U32.HI UR10, URZ, 0x4, UR10 ;  /* 0x00000004ff0a7899 */ /* 0x000fe4000801160a */
[----:B------:R-:W-:Y:S02]  /*2e20*/  USHF.R.S32.HI UR4, URZ, 0x1f, UR7 ;  /* 0x0000001fff047899 */ /* 0x000fe40008011407 */
[----:B------:R-:W-:-:S02]  /*2e30*/  USHF.R.U32.HI UR11, URZ, 0x4, UR11 ;  /* 0x00000004ff0b7899 */ /* 0x000fc4000801160b */
[----:B------:R-:W-:Y:S02]  /*2e40*/  ULEA.HI UR4, UR4, UR7, URZ, 0x7 ;  /* 0x0000000704047291 */ /* 0x000fe4000f8f38ff */
[----:B------:R-:W-:Y:S02]  /*2e50*/  ULOP3.LUT UR10, UR10, 0x3fff, URZ, 0xc0, !UPT ;  /* 0x00003fff0a0a7892 */ /* 0x000fe4000f8ec0ff */
[----:B------:R-:W-:Y:S02]  /*2e60*/  USHF.R.S32.HI UR4, URZ, 0x7, UR4 ;  /* 0x00000007ff047899 */ /* 0x000fe40008011404 */
[----:B------:R-:W-:Y:S02]  /*2e70*/  ULOP3.LUT UR11, UR11, 0x3fff, URZ, 0xc0, !UPT ;  /* 0x00003fff0b0b7892 */ /* 0x000fe4000f8ec0ff */
[----:B------:R-:W-:Y:S01]  /*2e80*/  UISETP.LT.AND UP0, UPT, UR4, 0x1, UPT ;  /* 0x000000010400788c */ /* 0x000fe2000bf01270 */
[----:B------:R-:W-:Y:S01]  /*2e90*/  UMOV UR22, 0x0 ;  /* 0x0000000000167882 */ /* 0x000fe20000000000 */
[----:B------:R-:W-:-:S02]  /*2ea0*/  UMOV UR23, 0x41004a0 ;  /* 0x041004a000177882 */ /* 0x000fc40000000000 */
[----:B------:R-:W-:Y:S02]  /*2eb0*/  USEL UR9, UR4, 0x1, !UP0 ;  /* 0x0000000104097887 */ /* 0x000fe4000c000000 */
[----:B------:R-:W-:Y:S02]  /*2ec0*/  ULOP3.LUT UR10, UR10, 0x10000, URZ, 0xfc, !UPT ;  /* 0x000100000a0a7892 */ /* 0x000fe4000f8efcff */
[----:B------:R-:W-:Y:S02]  /*2ed0*/  ULOP3.LUT UR11, UR11, 0x10000, URZ, 0xfc, !UPT ;  /* 0x000100000b0b7892 */ /* 0x000fe4000f8efcff */
[----:B------:R-:W-:Y:S02]  /*2ee0*/  UIADD3 UR9, UPT, UPT, -UR9, URZ, URZ ;  /* 0x000000ff09097290 */ /* 0x000fe4000fffe1ff */
[----:B---3--:R-:W-:Y:S01]  /*2ef0*/  UISETP.GE.AND UP3, UPT, UR6, 0x1, UPT ;  /* 0x000000010600788c */ /* 0x008fe2000bf66270 */
[----:B------:R-:W-:Y:S01]  /*2f00*/  UMOV UR20, 0x0 ;  /* 0x0000000000147882 */ /* 0x000fe20000000000 */
[----:B------:R-:W-:Y:S01]  /*2f10*/  UMOV UR21, 0x41004a0 ;  /* 0x041004a000157882 */ /* 0x000fe20000000000 */
[----:B------:R-:W-:Y:S01]  /*2f20*/  UMOV UR18, 0x0 ;  /* 0x0000000000127882 */ /* 0x000fe20000000000 */
[----:B------:R-:W-:Y:S01]  /*2f30*/  UMOV UR19, 0x41004a0 ;  /* 0x041004a000137882 */ /* 0x000fe20000000000 */
[----:B-1----:R-:W-:-:S15]  /*2f40*/  R2UR UR16, R0 ;  /* 0x00000000001072ca */ /* 0x002fde00000e0000 */
.L_x_60:
[----:B------:R-:W-:Y:S02]  /*2f50*/  LEA R0, R10, UR5, 0x3 ;  /* 0x000000050a007c11 */ /* 0x000fe4000f8e18ff */
[----:B------:R-:W-:Y:S02]  /*2f60*/  SHF.L.U32 R5, R9, 0x1f, RZ ;  /* 0x0000001f09057819 */ /* 0x000fe400000006ff */
[----:B------:R-:W-:Y:S01]  /*2f70*/  PLOP3.LUT P0, PT, PT, PT, UP3, 0x80, 0x8 ;  /* 0x000000000008781c */ /* 0x000fe20003f0f038 */
[----:B------:R-:W-:Y:S01]  /*2f80*/  VIADD R3, R0, 0x80 ;  /* 0x0000008000037836 */ /* 0x000fe20000000000 */
[----:B-1----:R-:W1:Y:S02]  /*2f90*/  SYNCS.PHASECHK.TRANS64.TRYWAIT P1, [R0+URZ+0x70], R5 ;  /* 0x00007005000075a7 */ /* 0x002e6400080211ff */
[----:B-1-3--:R-:W-:Y:S09]  /*2fa0*/  @!P1 BRA `(.L_x_54) ;  /* 0x0000003400c49947 */ /* 0x00aff20003800000 */
.L_x_113:
[----:B------:R-:W-:Y:S01]  /*2fb0*/  LEA R4, R10, UR5, 0x4 ;  /* 0x000000050a047c11 */ /* 0x000fe2000f8e20ff */
[----:B------:R-:W-:Y:S01]  /*2fc0*/  @UP3 ULEA UR6, UR14, UR5, 0x3 ;  /* 0x000000050e063291 */ /* 0x000fe2000f8e18ff */
[----:B------:R-:W-:Y:S01]  /*2fd0*/  PLOP3.LUT P2, PT, PT, PT, PT, 0x80, 0x8 ;  /* 0x000000000008781c */ /* 0x000fe20003f4f070 */
[----:B------:R-:W-:Y:S01]  /*2fe0*/  ULEA UR7, UR15, UR5, 0x3 ;  /* 0x000000050f077291 */ /* 0x000fe2000f8e18ff */
[----:B------:R-:W-:Y:S02]  /*2ff0*/  PRMT R3, RZ, 0x654, R3 ;  /* 0x00000654ff037816 */ /* 0x000fe40000000003 */
[----:B-1----:R-:W1:Y:S01]  /*3000*/  LDS.128 R4, [R4+0x100] ;  /* 0x0001000004047984 */ /* 0x002e620000000c00 */
[----:B------:R-:W-:Y:S02]  /*3010*/  @P0 SHF.L.U32 R2, R8, 0x1f, RZ ;  /* 0x0000001f08020819 */ /* 0x000fe400000006ff */
[----:B------:R-:W-:Y:S01]  /*3020*/  SHF.L.U32 R0, R11, 0x1f, RZ ;  /* 0x0000001f0b007819 */ /* 0x000fe200000006ff */
[----:B------:R-:W-:Y:S01]  /*3030*/  @!PT LDS RZ, [RZ] ;  /* 0x00000000fffff984 */ /* 0x000fe20000000800 */
[----:B------:R-:W-:Y:S01]  /*3040*/  @!PT LDS RZ, [RZ] ;  /* 0x00000000fffff984 */ /* 0x000fe20000000800 */
[----:B------:R-:W-:Y:S01]  /*3050*/  @!PT LDS RZ, [RZ] ;  /* 0x00000000fffff984 */ /* 0x000fe20000000800 */
[----:B------:R-:W-:Y:S01]  /*3060*/  @!PT LDS RZ, [RZ] ;  /* 0x00000000fffff984 */ /* 0x000fe20000000800 */
[----:B------:R2:W-:Y:S06]  /*3070*/  MEMBAR.ALL.CTA ;  /* 0x0000000000007992 */ /* 0x0005ec0000008000 */
[----:B--2---:R-:W2:Y:S02]  /*3080*/  FENCE.VIEW.ASYNC.S ;  /* 0x00000000000073c6 */ /* 0x004ea40000000000 */
[----:B--2---:R2:W-:Y:S01]  /*3090*/  SYNCS.ARRIVE.TRANS64.RED.A1T0 RZ, [R3+URZ], RZ ;  /* 0x000000ff03ff79a7 */ /* 0x0045e200081004ff */
[----:B------:R2:W3:Y:S01]  /*30a0*/  @P0 SYNCS.PHASECHK.TRANS64.TRYWAIT P2, [UR6], R2 ;  /* 0x00000002ff0005a7 */ /* 0x0004e20008041106 */
[----:B------:R-:W-:Y:S01]  /*30b0*/  ULEA.HI UR6, UR15, UR15, URZ, 0x1 ;  /* 0x0000000f0f067291 */ /* 0x000fe2000f8f08ff */
[----:B-1----:R-:W-:-:S03]  /*30c0*/  LOP3.LUT P1, RZ, R6, 0x1, RZ, 0xc0, !PT ;  /* 0x0000000106ff7812 */ /* 0x002fc6000782c0ff */
[----:B------:R-:W-:Y:S02]  /*30d0*/  USHF.L.U32 UR8, UR6, 0x5, URZ ;  /* 0x0000000506087899 */ /* 0x000fe400080006ff */
[----:B------:R-:W-:Y:S02]  /*30e0*/  ULOP3.LUT UR6, UR6, 0xffe, URZ, 0xc0, !UPT ;  /* 0x00000ffe06067892 */ /* 0x000fe4000f8ec0ff */
[----:B------:R-:W-:Y:S02]  /*30f0*/  ULOP3.LUT UR8, UR8, 0xffffffc0, URZ, 0xc0, !UPT ;  /* 0xffffffc008087892 */ /* 0x000fe4000f8ec0ff */
[----:B------:R-:W-:Y:S02]  /*3100*/  UIADD3 UR6, UPT, UPT, -UR6, UR15, URZ ;  /* 0x0000000f06067290 */ /* 0x000fe4000fffe1ff */
[----:B------:R-:W-:Y:S01]  /*3110*/  UIADD3 UR8, UPT, UPT, UR16, UR8, URZ ;  /* 0x0000000810087290 */ /* 0x000fe2000fffe0ff */
[----:B------:R-:W1:Y:S03]  /*3120*/  SYNCS.PHASECHK.TRANS64.TRYWAIT P0, [UR7+0xb0], R0 ;  /* 0x0000b000ff0075a7 */ /* 0x000e660008001107 */
[----:B------:R-:W-:Y:S01]  /*3130*/  ULEA UR8, UR6, UR8, 0x14 ;  /* 0x0000000806087291 */ /* 0x000fe2000f8ea0ff */
[----:B-123--:R-:W-:Y:S11]  /*3140*/  @!P0 BRA `(.L_x_55) ;  /* 0x0000003400708947 */ /* 0x00eff60003800000 */
.L_x_115:
[----:B------:R-:W-:Y:S01]  /*3150*/  IADD3 R10, PT, PT, R10, 0x1, RZ ;  /* 0x000000010a0a7810 */ /* 0x000fe20007ffe0ff */
[----:B------:R-:W-:Y:S06]  /*3160*/  BRA.U !UP3, `(.L_x_56) ;  /* 0x000000010bc07547 */ /* 0x000fec000b800000 */
[----:B------:R-:W-:Y:S01]  /*3170*/  UPLOP3.LUT UP4, UPT, UPT, UPT, UPT, 0x40, 0x4 ;  /* 0x000000000004789c */ /* 0x000fe20003f8e870 */
[----:B------:R-:W-:Y:S01]  /*3180*/  UMOV UR13, UR9 ;  /* 0x00000009000d7c82 */ /* 0x000fe20008000000 */
[----:B------:R-:W-:Y:S01]  /*3190*/  UMOV UR12, UR4 ;  /* 0x00000004000c7c82 */ /* 0x000fe20008000000 */
[----:B------:R-:W-:-:S08]  /*31a0*/  UMOV UR17, UR14 ;  /* 0x0000000e00117c82 */ /* 0x000fd00008000000 */
.L_x_59:
[----:B------:R-:W-:Y:S02]  /*31b0*/  UIADD3 UR13, UPT, UPT, UR13, 0x1, URZ ;  /* 0x000000010d0d7890 */ /* 0x000fe4000fffe0ff */
[----:B--2---:R-:W-:Y:S02]  /*31c0*/  ULEA UR6, UR17, UR5, 0x3 ;  /* 0x0000000511067291 */ /* 0x004fe4000f8e18ff */
[----:B------:R-:W-:Y:S01]  /*31d0*/  UISETP.NE.AND UP0, UPT, UR13, URZ, UPT ;  /* 0x000000ff0d00728c */ /* 0x000fe2000bf05270 */
[----:B---3--:R-:W-:Y:S10]  /*31e0*/  @P2 BRA `(.L_x_57) ;  /* 0x00000000000c2947 */ /* 0x008ff40003800000 */
[----:B-1----:R-:W-:Y:S04]  /*31f0*/  SHF.L.U32 R3, R8, 0x1f, RZ ;  /* 0x0000001f08037819 */ /* 0x002fe800000006ff */
[----:B------:R-:W1:Y:S02]  /*3200*/  SYNCS.PHASECHK.TRANS64.TRYWAIT P0, [UR6], R3 ;  /* 0x00000003ff0075a7 */ /* 0x000e640008001106 */
[----:B-1----:R-:W-:Y:S05]  /*3210*/  @!P0 BRA `(.L_x_58) ;  /* 0x0000003400548947 */ /* 0x002fea0003800000 */
.L_x_57:
[----:B------:R-:W-:Y:S01]  /*3220*/  UISETP.NE.AND UP1, UPT, UR12, 0x1, UPT ;  /* 0x000000010c00788c */ /* 0x000fe2000bf25270 */
[----:B------:R-:W-:Y:S01]  /*3230*/  PLOP3.LUT P2, PT, PT, PT, PT, 0x80, 0x8 ;  /* 0x000000000008781c */ /* 0x000fe20003f4f070 */
[----:B------:R-:W-:Y:S02]  /*3240*/  UIADD3 UR14, UPT, UPT, UR17, 0x1, URZ ;  /* 0x00000001110e7890 */ /* 0x000fe4000fffe0ff */
[----:B------:R-:W-:Y:S02]  /*3250*/  ULEA UR28, UR17, UR11, 0x9 ;  /* 0x0000000b111c7291 */ /* 0x000fe4000f8e48ff */
[----:B------:R-:W-:Y:S01]  /*3260*/  UISETP.NE.AND UP2, UPT, UR14, 0x5, UPT ;  /* 0x000000050e00788c */ /* 0x000fe2000bf45270 */
[----:B------:R-:W-:Y:S01]  /*3270*/  PLOP3.LUT P0, PT, PT, PT, UP1, 0x80, 0x8 ;  /* 0x000000000008781c */ /* 0x000fe20003f0f018 */
[----:B------:R-:W-:Y:S02]  /*3280*/  UIADD3 UR40, UPT, UPT, UR28, 0x2, URZ ;  /* 0x000000021c287890 */ /* 0x000fe4000fffe0ff */
[----:B------:R-:W-:Y:S02]  /*3290*/  USEL UR27, URZ, 0x1, UP2 ;  /* 0x00000001ff1b7887 */ /* 0x000fe40009000000 */
[----:B------:R-:W-:Y:S02]  /*32a0*/  USEL UR14, UR14, URZ, UP2 ;  /* 0x000000ff0e0e7287 */ /* 0x000fe40009000000 */
[----:B------:R-:W-:Y:S02]  /*32b0*/  UIADD3 UR36, UPT, UPT, UR28, 0x4, URZ ;  /* 0x000000041c247890 */ /* 0x000fe4000fffe0ff */
[----:B------:R-:W-:Y:S01]  /*32c0*/  @UP1 ULEA UR26, UR14, UR5, 0x3 ;  /* 0x000000050e1a1291 */ /* 0x000fe2000f8e18ff */
[----:B------:R-:W-:Y:S01]  /*32d0*/  LOP3.LUT R8, R8, UR27, RZ, 0x3c, !PT ;  /* 0x0000001b08087c12 */ /* 0x000fe2000f8e3cff */
[----:B------:R-:W-:Y:S02]  /*32e0*/  UIADD3 UR32, UPT, UPT, UR28, 0x6, URZ ;  /* 0x000000061c207890 */ /* 0x000fe4000fffe0ff */
[----:B------:R-:W-:Y:S01]  /*32f0*/  UIADD3 UR6, UPT, UPT, UR6, 0x28, URZ ;  /* 0x0000002806067890 */ /* 0x000fe2000fffe0ff */
[----:B-1----:R-:W-:Y:S01]  /*3300*/  @P0 SHF.L.U32 R0, R8, 0x1f, RZ ;  /* 0x0000001f08000819 */ /* 0x002fe200000006ff */
[----:B------:R-:W-:Y:S01]  /*3310*/  UIADD3 UR12, UPT, UPT, UR12, -0x1, URZ ;  /* 0xffffffff0c0c7890 */ /* 0x000fe2000fffe0ff */
[----:B------:R-:W-:Y:S02]  /*3320*/  UMOV UR29, 0x40004040 ;  /* 0x40004040001d7882 */ /* 0x000fe40000000000 */
[----:B------:R2:W3:Y:S01]  /*3330*/  @P0 SYNCS.PHASECHK.TRANS64.TRYWAIT P2, [UR26], R0 ;  /* 0x00000000ff0005a7 */ /* 0x0004e2000804111a */
[----:B------:R-:W-:Y:S01]  /*3340*/  ULEA UR26, UR17, UR10, 0x9 ;  /* 0x0000000a111a7291 */ /* 0x000fe2000f8e48ff */
[----:B------:R-:W-:Y:S01]  /*3350*/  UMOV UR27, 0x40004040 ;  /* 0x40004040001b7882 */ /* 0x000fe20000000000 */
[----:B------:R-:W-:Y:S02]  /*3360*/  UMOV UR41, 0x40004040 ;  /* 0x4000404000297882 */ /* 0x000fe40000000000 */
[----:B------:R-:W-:Y:S02]  /*3370*/  UIADD3 UR38, UPT, UPT, UR26, 0x2, URZ ;  /* 0x000000021a267890 */ /* 0x000fe4000fffe0ff */
[----:B------:R-:W-:Y:S02]  /*3380*/  UIADD3 UR34, UPT, UPT, UR26, 0x4, URZ ;  /* 0x000000041a227890 */ /* 0x000fe4000fffe0ff */
[----:B------:R-:W-:Y:S01]  /*3390*/  UIADD3 UR30, UPT, UPT, UR26, 0x6, URZ ;  /* 0x000000061a1e7890 */ /* 0x000fe2000fffe0ff */
[----:B------:R2:W-:Y:S01]  /*33a0*/  UTCIMMA gdesc[UR26], gdesc[UR28], tmem[UR8], tmem[UR24], idesc[UR25], UP4 ;  /* 0x00ff181c1a0075ea */ /* 0x0005e2000a000108 */
[----:B------:R-:W-:Y:S01]  /*33b0*/  UPLOP3.LUT UP4, UPT, UPT, UPT, UPT, 0x80, 0x8 ;  /* 0x000000000008789c */ /* 0x000fe20003f8f070 */
[----:B------:R-:W-:Y:S01]  /*33c0*/  UMOV UR39, 0x40004040 ;  /* 0x4000404000277882 */ /* 0x000fe20000000000 */
[----:B------:R-:W-:Y:S01]  /*33d0*/  UMOV UR37, 0x40004040 ;  /* 0x4000404000257882 */ /* 0x000fe20000000000 */
[----:B------:R2:W-:Y:S01]  /*33e0*/  UTCIMMA gdesc[UR38], gdesc[UR40], tmem[UR8], tmem[UR22], idesc[UR23], UPT ;  /* 0x00ff1628260075ea */ /* 0x0005e2000b800108 */
[----:B------:R-:W-:Y:S01]  /*33f0*/  UMOV UR35, 0x40004040 ;  /* 0x4000404000237882 */ /* 0x000fe20000000000 */
[----:B------:R-:W-:Y:S01]  /*3400*/  UMOV UR33, 0x40004040 ;  /* 0x4000404000217882 */ /* 0x000fe20000000000 */
[----:B------:R-:W-:Y:S01]  /*3410*/  UMOV UR31, 0x40004040 ;  /* 0x40004040001f7882 */ /* 0x000fe20000000000 */
[----:B------:R2:W-:Y:S01]  /*3420*/  UTCIMMA gdesc[UR34], gdesc[UR36], tmem[UR8], tmem[UR20], idesc[UR21], UPT ;  /* 0x00ff1424220075ea */ /* 0x0005e2000b800108 */
[----:B------:R2:W-:Y:S01]  /*3430*/  UTCIMMA gdesc[UR30], gdesc[UR32], tmem[UR8], tmem[UR18], idesc[UR19], UPT ;  /* 0x00ff12201e0075ea */ /* 0x0005e2000b800108 */
[----:B------:R2:W-:Y:S01]  /*3440*/  UTCBAR [UR6], URZ ;  /* 0x000000ff060073e9 */ /* 0x0005e200080000ff */
[----:B------:R-:W-:Y:S01]  /*3450*/  UMOV UR17, UR14 ;  /* 0x0000000e00117c82 */ /* 0x000fe20008000000 */
[----:B------:R-:W-:Y:S05]  /*3460*/  BRA.U UP0, `(.L_x_59) ;  /* 0xfffffffd00507547 */ /* 0x000fea000b83ffff */
.L_x_56:
[----:B------:R-:W-:Y:S01]  /*3470*/  UIADD3 UR15, UPT, UPT, UR15, 0x1, URZ ;  /* 0x000000010f0f7890 */ /* 0x000fe2000fffe0ff */
[C---:B------:R-:W-:Y:S01]  /*3480*/  ISETP.NE.AND P0, PT, R10.reuse, 0x2, PT ;  /* 0x000000020a00780c */ /* 0x040fe20003f05270 */
[----:B------:R-:W-:Y:S02]  /*3490*/  UIADD3 UR7, UPT, UPT, UR7, 0x90, URZ ;  /* 0x0000009007077890 */ /* 0x000fe4000fffe0ff */
[----:B------:R-:W-:Y:S01]  /*34a0*/  UISETP.NE.AND UP0, UPT, UR15, 0x4, UPT ;  /* 0x000000040f00788c */ /* 0x000fe2000bf05270 */
[----:B-12---:R-:W-:Y:S02]  /*34b0*/  SEL R0, RZ, 0x1, P0 ;  /* 0x00000001ff007807 */ /* 0x006fe40000000000 */
[----:B------:R-:W-:Y:S01]  /*34c0*/  SEL R10, R10, RZ, P0 ;  /* 0x000000ff0a0a7207 */ /* 0x000fe20000000000 */
[----:B------:R-:W-:Y:S01]  /*34d0*/  USEL UR6, URZ, 0x1, UP0 ;  /* 0x00000001ff067887 */ /* 0x000fe20008000000 */
[----:B------:R-:W-:Y:S01]  /*34e0*/  LOP3.LUT R9, R9, R0, RZ, 0x3c, !PT ;  /* 0x0000000009097212 */ /* 0x000fe200078e3cff */
[----:B------:R-:W-:Y:S01]  /*34f0*/  USEL UR15, UR15, URZ, UP0 ;  /* 0x000000ff0f0f7287 */ /* 0x000fe20008000000 */
[----:B------:R1:W-:Y:S03]  /*3500*/  UTCBAR [UR7], URZ ;  /* 0x000000ff070073e9 */ /* 0x0003e600080000ff */
[----:B------:R-:W-:Y:S01]  /*3510*/  LOP3.LUT R11, R11, UR6, RZ, 0x3c, !PT ;  /* 0x000000060b0b7c12 */ /* 0x000fe2000f8e3cff */
[----:B------:R-:W-:Y:S07]  /*3520*/  @P1 BRA `(.L_x_60) ;  /* 0xfffffff800881947 */ /* 0x000fee000383ffff */
[----:B------:R-:W2:Y:S01]  /*3530*/  S2UR UR4, SR_CgaCtaId ;  /* 0x00000000000479c3 */ /* 0x000ea20000008800 */
[----:B------:R-:W-:Y:S01]  /*3540*/  ELECT P0, URZ, PT ;  /* 0x0000000000ff782f */ /* 0x000fe20003800000 */
[----:B------:R-:W-:Y:S01]  /*3550*/  IMAD.MOV.U32 R0, RZ, RZ, 0x1 ;  /* 0x00000001ff007424 */ /* 0x000fe200078e00ff */
[----:B------:R-:W-:Y:S01]  /*3560*/  UIADD3 UR5, UPT, UPT, UR5, 0xb0, URZ ;  /* 0x000000b005057890 */ /* 0x000fe2000fffe0ff */
[----:B------:R-:W-:Y:S01]  /*3570*/  SHF.L.U32 R3, R11, 0x1f, RZ ;  /* 0x0000001f0b037819 */ /* 0x000fe200000006ff */
[----:B------:R-:W-:-:S03]  /*3580*/  UMOV UR6, 0x40 ;  /* 0x0000004000067882 */ /* 0x000fc60000000000 */
[----:B------:R-:W-:Y:S01]  /*3590*/  UVIRTCOUNT.DEALLOC.SMPOOL 0x80 ;  /* 0x000000800000784c */ /* 0x000fe20000000000 */
[----:B--2---:R-:W-:Y:S02]  /*35a0*/  ULEA UR4, UR4, UR6, 0x18 ;  /* 0x0000000604047291 */ /* 0x004fe4000f8ec0ff */
[----:B------:R-:W-:-:S07]  /*35b0*/  ULEA UR6, UR15, UR5, 0x3 ;  /* 0x000000050f067291 */ /* 0x000fce000f8e18ff */
[----:B------:R2:W-:Y:S02]  /*35c0*/  @P0 STS.U8 [UR4+0x1c], R0 ;  /* 0x00001c00ff000988 */ /* 0x0005e40008000004 */
[----:B------:R-:W4:Y:S02]  /*35d0*/  SYNCS.PHASECHK.TRANS64.TRYWAIT P0, [UR6], R3 ;  /* 0x00000003ff0075a7 */ /* 0x000f240008001106 */
[----:B--2-4-:R-:W-:Y:S05]  /*35e0*/  @!P0 BRA `(.L_x_61) ;  /* 0x0000003000788947 */ /* 0x014fea0003800000 */
.L_x_118:
[----:B-1----:R-:W-:-:S04]  /*35f0*/  UIADD3 UR7, UPT, UPT, UR15, 0x1, URZ ;  /* 0x000000010f077890 */ /* 0x002fc8000fffe0ff */
[----:B------:R-:W-:-:S04]  /*3600*/  UISETP.NE.AND UP0, UPT, UR7, 0x4, UPT ;  /* 0x000000040700788c */ /* 0x000fc8000bf05270 */
[----:B------:R-:W-:Y:S02]  /*3610*/  USEL UR8, URZ, 0x1, UP0 ;  /* 0x00000001ff087887 */ /* 0x000fe40008000000 */
[----:B------:R-:W-:-:S04]  /*3620*/  USEL UR7, UR7, URZ, UP0 ;  /* 0x000000ff07077287 */ /* 0x000fc80008000000 */
[----:B------:R-:W-:Y:S01]  /*3630*/  ULEA UR6, UR7, UR5, 0x3 ;  /* 0x0000000507067291 */ /* 0x000fe2000f8e18ff */
[----:B------:R-:W-:-:S04]  /*3640*/  LOP3.LUT R2, R11, UR8, RZ, 0x3c, !PT ;  /* 0x000000080b027c12 */ /* 0x000fc8000f8e3cff */
[----:B--2---:R-:W-:-:S04]  /*3650*/  SHF.L.U32 R3, R2, 0x1f, RZ ;  /* 0x0000001f02037819 */ /* 0x004fc800000006ff */
[----:B------:R-:W1:Y:S02]  /*3660*/  SYNCS.PHASECHK.TRANS64.TRYWAIT P0, [UR6], R3 ;  /* 0x00000003ff0075a7 */ /* 0x000e640008001106 */
[----:B-1----:R-:W-:Y:S05]  /*3670*/  @!P0 BRA `(.L_x_62) ;  /* 0x00000030006c8947 */ /* 0x002fea0003800000 */
.L_x_120:
        /* <DEDUP_REMOVED lines=9> */
.L_x_122:
[----:B------:R-:W-:-:S04]  /*3710*/  UIADD3 UR7, UPT, UPT, UR7, 0x1, URZ ;  /* 0x0000000107077890 */ /* 0x000fc8000fffe0ff */
[----:B------:R-:W-:-:S04]  /*3720*/  UISETP.NE.AND UP0, UPT, UR7, 0x4, UPT ;  /* 0x000000040700788c */ /* 0x000fc8000bf05270 */
[----:B------:R-:W-:Y:S02]  /*3730*/  USEL UR6, URZ, 0x1, UP0 ;  /* 0x00000001ff067887 */ /* 0x000fe40008000000 */
[----:B------:R-:W-:-:S04]  /*3740*/  USEL UR7, UR7, URZ, UP0 ;  /* 0x000000ff07077287 */ /* 0x000fc80008000000 */
[----:B------:R-:W-:Y:S01]  /*3750*/  ULEA UR7, UR7, UR5, 0x3 ;  /* 0x0000000507077291 */ /* 0x000fe2000f8e18ff */
[----:B-1----:R-:W-:-:S04]  /*3760*/  LOP3.LUT R3, R2, UR6, RZ, 0x3c, !PT ;  /* 0x0000000602037c12 */ /* 0x002fc8000f8e3cff */
[----:B------:R-:W-:-:S04]  /*3770*/  SHF.L.U32 R3, R3, 0x1f, RZ ;  /* 0x0000001f03037819 */ /* 0x000fc800000006ff */
[----:B------:R-:W1:Y:S02]  /*3780*/  SYNCS.PHASECHK.TRANS64.TRYWAIT P0, [UR7], R3 ;  /* 0x00000003ff0075a7 */ /* 0x000e640008001107 */
[----:B-1----:R-:W-:Y:S05]  /*3790*/  @!P0 BRA `(.L_x_64) ;  /* 0x0000003000548947 */ /* 0x002fea0003800000 */
.L_x_124:
[----:B------:R-:W-:Y:S01]  /*37a0*/  NOP ;  /* 0x0000000000007918 */ /* 0x000fe20000000000 */
[----:B-1----:R-:W1:Y:S01]  /*37b0*/  LDS R0, [UR4+0x14] ;  /* 0x00001404ff007984 */ /* 0x002e620008000800 */
[----:B------:R-:W-:Y:S01]  /*37c0*/  ULOP3.LUT UR6, UR16, 0xffff, URZ, 0xc0, !UPT ;  /* 0x0000ffff10067892 */ /* 0x000fe2000f8ec0ff */
[----:B------:R-:W-:Y:S01]  /*37d0*/  UMOV UR8, 0xffff ;  /* 0x0000ffff00087882 */ /* 0x000fe20000000000 */
[----:B------:R-:W-:Y:S02]  /*37e0*/  UMOV UR5, 0x1 ;  /* 0x0000000100057882 */ /* 0x000fe40000000000 */
[----:B------:R-:W-:-:S04]  /*37f0*/  USHF.R.U32.HI UR6, URZ, 0x5, UR6 ;  /* 0x00000005ff067899 */ /* 0x000fc80008011606 */
[----:B------:R-:W-:Y:S02]  /*3800*/  USHF.L.U32 UR8, UR8, UR6, URZ ;  /* 0x0000000608087299 */ /* 0x000fe400080006ff */
[----:B------:R-:W-:-:S04]  /*3810*/  USHF.L.U32 UR5, UR5, UR6, URZ ;  /* 0x0000000605057299 */ /* 0x000fc800080006ff */
[----:B-1----:R-:W-:-:S04]  /*3820*/  LOP3.LUT R0, R0, UR8, RZ, 0xc0, !PT ;  /* 0x0000000800007c12 */ /* 0x002fc8000f8ec0ff */
[----:B------:R-:W-:-:S13]  /*3830*/  ISETP.NE.AND P0, PT, R0, UR8, PT ;  /* 0x0000000800007c0c */ /* 0x000fda000bf05270 */
[----:B------:R-:W-:Y:S05]  /*3840*/  @P0 BRA `(.L_x_65) ;  /* 0x0000000000580947 */ /* 0x000fea0003800000 */
[----:B------:R-:W1:Y:S02]  /*3850*/  LDS R0, [UR4+0x18] ;  /* 0x00001804ff007984 */ /* 0x000e640008000800 */
[----:B-1----:R-:W-:-:S04]  /*3860*/  LOP3.LUT R0, R0, UR5, RZ, 0xc0, !PT ;  /* 0x0000000500007c12 */ /* 0x002fc8000f8ec0ff */
[----:B------:R-:W-:-:S13]  /*3870*/  ISETP.NE.AND P0, PT, R0, UR5, PT ;  /* 0x0000000500007c0c */ /* 0x000fda000bf05270 */
[----:B------:R-:W-:Y:S05]  /*3880*/  @P0 BRA `(.L_x_66) ;  /* 0x00000000003c0947 */ /* 0x000fea0003800000 */
[----:B------:R-:W1:Y:S01]  /*3890*/  S2R R2, SR_LANEID ;  /* 0x0000000000027919 */ /* 0x000e620000000000 */
[----:B------:R-:W-:Y:S01]  /*38a0*/  ULOP3.LUT UR8, URZ, UR8, URZ, 0x33, !UPT ;  /* 0x00000008ff087292 */ /* 0x000fe2000f8e33ff */
[----:B------:R-:W-:Y:S01]  /*38b0*/  LOP3.LUT R4, RZ, UR5, RZ, 0x33, !PT ;  /* 0x00000005ff047c12 */ /* 0x000fe2000f8e33ff */
[----:B------:R-:W-:Y:S02]  /*38c0*/  VOTEU.ANY UR7, UPT, PT ;  /* 0x0000000000077886 */ /* 0x000fe400038e0100 */
[----:B------:R-:W-:Y:S01]  /*38d0*/  UFLO.U32 UR7, UR7 ;  /* 0x00000007000772bd */ /* 0x000fe200080e0000 */
[----:B------:R-:W2:Y:S01]  /*38e0*/  REDUX UR5, R4 ;  /* 0x00000000040573c4 */ /* 0x000ea20000000000 */
[----:B------:R-:W-:-:S06]  /*38f0*/  IMAD.U32 R0, RZ, RZ, UR8 ;  /* 0x00000008ff007e24 */ /* 0x000fcc000f8e00ff */
[----:B------:R4:W-:Y:S01]  /*3900*/  UTCATOMSWS.AND URZ, UR8 ;  /* 0x0000000800ff79e3 */ /* 0x0009e20008000000 */
[----:B------:R-:W3:Y:S01]  /*3910*/  REDUX UR6, R0 ;  /* 0x00000000000673c4 */ /* 0x000ee20000000000 */
[----:B-1----:R-:W-:Y:S01]  /*3920*/  ISETP.EQ.U32.AND P0, PT, R2, UR7, PT ;  /* 0x0000000702007c0c */ /* 0x002fe2000bf02070 */
[----:B--2---:R-:W-:Y:S01]  /*3930*/  IMAD.U32 R2, RZ, RZ, UR5 ;  /* 0x00000005ff027e24 */ /* 0x004fe2000f8e00ff */
[----:B---3--:R-:W-:-:S11]  /*3940*/  MOV R3, UR6 ;  /* 0x0000000600037c02 */ /* 0x008fd60008000f00 */
[----:B------:R4:W-:Y:S04]  /*3950*/  @P0 ATOMS.AND RZ, [UR4+0x14], R3 ;  /* 0x00001403ffff098c */ /* 0x0009e8000a800004 */
[----:B------:R4:W-:Y:S01]  /*3960*/  @P0 ATOMS.AND RZ, [UR4+0x18], R2 ;  /* 0x00001802ffff098c */ /* 0x0009e2000a800004 */
[----:B------:R-:W-:Y:S05]  /*3970*/  BRA `(.L_x_67) ;  /* 0x0000000000147947 */ /* 0x000fea0003800000 */
.L_x_66:
[----:B------:R-:W-:Y:S02]  /*3980*/  MOV R2, 0x39a0 ;  /* 0x000039a000027802 */ /* 0x000fe40000000f00 */
[----:B---3-5:R-:W-:Y:S05]  /*3990*/  CALL.REL.NOINC `($__internal_0_$__cuda_sm10x_tcgen05_guardrail_trap_col_being_dealloced_not_returned_by_alloc) ;  /* 0x0000003000707944 */ /* 0x028fea0003c00000 */
[----:B------:R-:W-:Y:S05]  /*39a0*/  BRA `(.L_x_67) ;  /* 0x0000000000087947 */ /* 0x000fea0003800000 */
.L_x_65:
[----:B------:R-:W-:Y:S02]  /*39b0*/  MOV R2, 0x39d0 ;  /* 0x000039d000027802 */ /* 0x000fe40000000f00 */
[----:B---3-5:R-:W-:Y:S05]  /*39c0*/  CALL.REL.NOINC `($__internal_2_$__cuda_sm10x_tcgen05_guardrail_trap_unallocated_columns_being_dealloced) ;  /* 0x00000030007c7944 */ /* 0x028fea0003c00000 */
.L_x_67:
[----:B------:R-:W-:Y:S01]  /*39d0*/  NOP ;  /* 0x0000000000007918 */ /* 0x000fe20000000000 */
[----:B----4-:R-:W-:Y:S05]  /*39e0*/  EXIT ;  /* 0x000000000000794d */ /* 0x010fea0003800000 */
.L_x_49:
[----:B------:R-:W-:-:S09]  /*39f0*/  UISETP.NE.OR UP2, UPT, UR8, 0x3, !UP2 ;  /* 0x000000030800788c */ /* 0x000fd2000d745670 */
[----:B------:R-:W-:Y:S05]  /*3a00*/  BRA.U UP2, `(.L_x_68) ;  /* 0x0000000902c87547 */ /* 0x000fea000b800000 */
[----:B------:R-:W1:Y:S01]  /*3a10*/  LDCU.64 UR6, c[0x0][0x888] ;  /* 0x00011100ff0677ac */ /* 0x000e620008000a00 */
[----:B------:R-:W2:Y:S01]  /*3a20*/  LDC R0, c[0x0][0xb30] ;  /* 0x0002cc00ff007b82 */ /* 0x000ea20000000800 */
[----:B------:R-:W-:Y:S01]  /*3a30*/  IMAD.MOV.U32 R30, RZ, RZ, 0x1 ;  /* 0x00000001ff1e7424 */ /* 0x000fe200078e00ff */
[----:B------:R-:W-:Y:S01]  /*3a40*/  CS2R R28, SRZ ;  /* 0x00000000001c7805 */ /* 0x000fe2000001ff00 */
[----:B------:R-:W4:Y:S01]  /*3a50*/  LDCU.64 UR4, c[0x0][0x890] ;  /* 0x00011200ff0477ac */ /* 0x000f220008000a00 */
[----:B------:R-:W-:Y:S01]  /*3a60*/  IMAD.MOV.U32 R25, RZ, RZ, 0x1000 ;  /* 0x00001000ff197424 */ /* 0x000fe200078e00ff */
[----:B------:R-:W-:-:S03]  /*3a70*/  UMOV UR8, 0x400 ;  /* 0x0000040000087882 */ /* 0x000fc60000000000 */
[----:B------:R-:W3:Y:S01]  /*3a80*/  LDC R19, c[0x0][0x370] ;  /* 0x0000dc00ff137b82 */ /* 0x000ee20000000800 */
[----:B------:R-:W-:-:S07]  /*3a90*/  UPLOP3.LUT UP1, UPT, UPT, UPT, UPT, 0x40, 0x4 ;  /* 0x000000000004789c */ /* 0x000fce0003f2e870 */
[----:B------:R-:W3:Y:S01]  /*3aa0*/  LDC R2, c[0x0][0xb0c] ;  /* 0x0002c300ff027b82 */ /* 0x000ee20000000800 */
[----:B-1----:R-:W-:Y:S02]  /*3ab0*/  UISETP.NE.U32.AND UP2, UPT, UR6, URZ, UPT ;  /* 0x000000ff0600728c */ /* 0x002fe4000bf45070 */
[----:B------:R-:W-:Y:S02]  /*3ac0*/  ULEA UR6, UR37, UR8, 0x18 ;  /* 0x0000000825067291 */ /* 0x000fe4000f8ec0ff */
[----:B------:R-:W-:Y:S02]  /*3ad0*/  UISETP.NE.AND.EX UP2, UPT, UR7, URZ, UPT, UP2 ;  /* 0x000000ff0700728c */ /* 0x000fe4000bf45320 */
[----:B------:R-:W-:Y:S01]  /*3ae0*/  UIADD3 UR7, UPT, UPT, UR6, 0x50, URZ ;  /* 0x0000005006077890 */ /* 0x000fe2000fffe0ff */
[----:B------:R-:W1:Y:S01]  /*3af0*/  LDC R18, c[0x0][0xb20] ;  /* 0x0002c800ff127b82 */ /* 0x000e620000000800 */
[----:B----4-:R-:W-:Y:S01]  /*3b00*/  UISETP.NE.U32.AND UP3, UPT, UR4, URZ, UPT ;  /* 0x000000ff0400728c */ /* 0x010fe2000bf65070 */
[----:B--2---:R-:W-:Y:S01]  /*3b10*/  ISETP.NE.AND P1, PT, R0, 0x1, PT ;  /* 0x000000010000780c */ /* 0x004fe20003f25270 */
[----:B------:R-:W-:-:S02]  /*3b20*/  UPRMT UR37, UR37, 0x654, UR7 ;  /* 0x0000065425257896 */ /* 0x000fc40008000007 */
[----:B------:R-:W-:-:S03]  /*3b30*/  UISETP.NE.AND.EX UP3, UPT, UR5, URZ, UPT, UP3 ;  /* 0x000000ff0500728c */ /* 0x000fc6000bf65330 */
[----:B------:R-:W2:Y:S08]  /*3b40*/  LDC.64 R32, c[0x0][0x348] ;  /* 0x0000d200ff207b82 */ /* 0x000eb00000000a00 */
[----:B------:R-:W4:Y:S08]  /*3b50*/  LDC.64 R16, c[0x0][0xb10] ;  /* 0x0002c400ff107b82 */ /* 0x000f300000000a00 */
[----:B------:R-:W1:Y:S08]  /*3b60*/  LDC.64 R6, c[0x0][0xb18] ;  /* 0x0002c600ff067b82 */ /* 0x000e700000000a00 */
[----:B------:R-:W1:Y:S08]  /*3b70*/  LDC.64 R4, c[0x0][0xb28] ;  /* 0x0002ca00ff047b82 */ /* 0x000e700000000a00 */
[----:B---3--:R-:W1:Y:S02]  /*3b80*/  LDC R24, c[0x0][0x374] ;  /* 0x0000dd00ff187b82 */ /* 0x008e640000000800 */
.L_x_76:
[C---:B------:R-:W-:Y:S02]  /*3b90*/  LEA R0, R29.reuse, UR6, 0x3 ;  /* 0x000000061d007c11 */ /* 0x040fe4000f8e18ff */
[----:B------:R-:W-:Y:S02]  /*3ba0*/  SHF.L.U32 R3, R28, 0x1f, RZ ;  /* 0x0000001f1c037819 */ /* 0x000fe400000006ff */
[----:B------:R-:W-:Y:S02]  /*3bb0*/  LEA R20, R29, UR6, 0x4 ;  /* 0x000000061d147c11 */ /* 0x000fe4000f8e20ff */
[----:B---3--:R-:W3:Y:S02]  /*3bc0*/  SYNCS.PHASECHK.TRANS64.TRYWAIT P0, [R0+URZ+0x70], R3 ;  /* 0x00007003000075a7 */ /* 0x008ee400080011ff */
[----:B---3--:R-:W-:Y:S05]  /*3bd0*/  @!P0 BRA `(.L_x_69) ;  /* 0x0000002c005c8947 */ /* 0x008fea0003800000 */
.L_x_125:
[----:B------:R-:W-:Y:S01]  /*3be0*/  ISETP.GE.AND P0, PT, R40, 0x1, PT ;  /* 0x000000012800780c */ /* 0x000fe20003f06270 */
[----:B------:R-:W1:Y:S01]  /*3bf0*/  LDS.128 R20, [R20+0x100] ;  /* 0x0001000014147984 */ /* 0x000e620000000c00 */
[----:B------:R-:W-:Y:S01]  /*3c00*/  ISETP.NE.U32.AND P4, PT, RZ, UR4, PT ;  /* 0x00000004ff007c0c */ /* 0x000fe2000bf85070 */
[----:B---3--:R-:W-:Y:S01]  /*3c10*/  VIADD R0, R0, 0x80 ;  /* 0x0000008000007836 */ /* 0x008fe20000000000 */
[----:B------:R-:W-:Y:S02]  /*3c20*/  SHF.L.U32 R26, R30, 0x1f, RZ ;  /* 0x0000001f1e1a7819 */ /* 0x000fe400000006ff */
[----:B------:R-:W-:Y:S02]  /*3c30*/  ISETP.NE.AND.EX P4, PT, RZ, UR5, PT, P4 ;  /* 0x00000005ff007c0c */ /* 0x000fe4000bf85340 */
[----:B------:R-:W-:Y:S01]  /*3c40*/  PRMT R0, RZ, 0x654, R0 ;  /* 0x00000654ff007816 */ /* 0x000fe20000000000 */
[----:B------:R-:W-:Y:S01]  /*3c50*/  @!PT LDS RZ, [RZ] ;  /* 0x00000000fffff984 */ /* 0x000fe20000000800 */
[----:B------:R-:W-:Y:S01]  /*3c60*/  @!PT LDS RZ, [RZ] ;  /* 0x00000000fffff984 */ /* 0x000fe20000000800 */
[----:B------:R-:W-:Y:S01]  /*3c70*/  @!PT LDS RZ, [RZ] ;  /* 0x00000000fffff984 */ /* 0x000fe20000000800 */
[----:B------:R-:W-:Y:S01]  /*3c80*/  @!PT LDS RZ, [RZ] ;  /* 0x00000000fffff984 */ /* 0x000fe20000000800 */
[----:B------:R3:W-:Y:S06]  /*3c90*/  MEMBAR.ALL.CTA ;  /* 0x0000000000007992 */ /* 0x0007ec0000008000 */
[----:B---3--:R-:W3:Y:S02]  /*3ca0*/  FENCE.VIEW.ASYNC.S ;  /* 0x00000000000073c6 */ /* 0x008ee40000000000 */
[----:B---3--:R3:W-:Y:S01]  /*3cb0*/  SYNCS.ARRIVE.TRANS64.RED.A1T0 RZ, [R0+URZ], RZ ;  /* 0x000000ff00ff79a7 */ /* 0x0087e200081004ff */
[----:B-1----:R-:W-:Y:S11]  /*3cc0*/  LOP3.LUT P3, RZ, R22, 0x1, RZ, 0xc0, !PT ;  /* 0x0000000116ff7812 */ /* 0x002ff6000786c0ff */
[----:B------:R-:W-:Y:S02]  /*3cd0*/  @!UPT UIADD3 URZ, UPT, UPT, URZ, URZ, URZ ;  /* 0x000000fffffff290 */ /* 0x000fe4000fffe0ff */
[----:B------:R-:W-:Y:S02]  /*3ce0*/  @P3 MOV R13, R20 ;  /* 0x00000014000d3202 */ /* 0x000fe40000000f00 */
[----:B------:R-:W-:Y:S01]  /*3cf0*/  @P3 LOP3.LUT R8, R21, 0xffff, RZ, 0xc0, !PT ;  /* 0x0000ffff15083812 */ /* 0x000fe200078ec0ff */
[----:B---3--:R-:W-:Y:S06]  /*3d00*/  @!P0 BRA `(.L_x_70) ;  /* 0x0000000000a48947 */ /* 0x008fec0003800000 */
[----:B------:R-:W-:Y:S01]  /*3d10*/  IMAD.HI.U32 R31, R24, R7, RZ ;  /* 0x00000007181f7227 */ /* 0x000fe200078e00ff */
[----:B------:R-:W-:Y:S02]  /*3d20*/  ISETP.NE.AND P0, PT, R6, 0x1, PT ;  /* 0x000000010600780c */ /* 0x000fe40003f05270 */
[----:B------:R-:W-:Y:S01]  /*3d30*/  ISETP.NE.AND P2, PT, R40, 0x1, PT ;  /* 0x000000012800780c */ /* 0x000fe20003f45270 */
[----:B----4-:R-:W-:Y:S01]  /*3d40*/  IMAD.HI.U32 R34, R19, R16, RZ ;  /* 0x0000001013227227 */ /* 0x010fe200078e00ff */
[----:B------:R-:W-:Y:S02]  /*3d50*/  SHF.R.U32.HI R31, RZ, R18, R31 ;  /* 0x00000012ff1f7219 */ /* 0x000fe4000001161f */
[----:B------:R-:W-:Y:S01]  /*3d60*/  ISETP.NE.AND P5, PT, R2, 0x1, PT ;  /* 0x000000010200780c */ /* 0x000fe20003fa5270 */
[----:B------:R-:W-:Y:S01]  /*3d70*/  IMAD.HI.U32 R36, R13, R16, RZ ;  /* 0x000000100d247227 */ /* 0x000fe200078e00ff */
[----:B------:R-:W-:Y:S02]  /*3d80*/  SHF.R.U32.HI R34, RZ, R17, R34 ;  /* 0x00000011ff227219 */ /* 0x000fe40000011622 */
[----:B------:R-:W-:Y:S01]  /*3d90*/  SEL R3, R24, R31, !P0 ;  /* 0x0000001f18037207 */ /* 0x000fe20004000000 */
[C---:B------:R-:W-:Y:S01]  /*3da0*/  IMAD.HI.U32 R31, R8.reuse, R7, RZ ;  /* 0x00000007081f7227 */ /* 0x040fe200078e00ff */
[----:B------:R-:W-:Y:S02]  /*3db0*/  SEL R11, R19, R34, !P5 ;  /* 0x00000022130b7207 */ /* 0x000fe40006800000 */
[----:B------:R-:W-:Y:S01]  /*3dc0*/  SHF.R.U32.HI R36, RZ, R17, R36 ;  /* 0x00000011ff247219 */ /* 0x000fe20000011624 */
[----:B------:R-:W-:Y:S01]  /*3dd0*/  IMAD.HI.U32 R38, R3, R4, RZ ;  /* 0x0000000403267227 */ /* 0x000fe200078e00ff */
[----:B------:R-:W-:Y:S03]  /*3de0*/  SHF.R.U32.HI R31, RZ, R18, R31 ;  /* 0x00000012ff1f7219 */ /* 0x000fe6000001161f */
[----:B------:R-:W-:Y:S01]  /*3df0*/  IMAD.HI.U32 R34, R11, R4, RZ ;  /* 0x000000040b227227 */ /* 0x000fe200078e00ff */
[----:B------:R-:W-:Y:S02]  /*3e00*/  @P2 SHF.R.U32.HI R3, RZ, R5, R38 ;  /* 0x00000005ff032219 */ /* 0x000fe40000011626 */
[----:B------:R-:W-:Y:S02]  /*3e10*/  SEL R9, R8, R31, !P0 ;  /* 0x0000001f08097207 */ /* 0x000fe40004000000 */
[----:B------:R-:W-:Y:S01]  /*3e20*/  @P2 SHF.R.U32.HI R11, RZ, R5, R34 ;  /* 0x00000005ff0b2219 */ /* 0x000fe20000011622 */
[C---:B------:R-:W-:Y:S01]  /*3e30*/  IMAD R10, R40.reuse, R3, RZ ;  /* 0x00000003280a7224 */ /* 0x040fe200078e02ff */
[----:B------:R-:W-:Y:S01]  /*3e40*/  SEL R3, R13, R36, !P5 ;  /* 0x000000240d037207 */ /* 0x000fe20006800000 */
[C---:B------:R-:W-:Y:S03]  /*3e50*/  IMAD.HI.U32 R14, R9.reuse, R4, RZ ;  /* 0x00000004090e7227 */ /* 0x040fe600078e00ff */
[----:B------:R-:W-:Y:S01]  /*3e60*/  ISETP.GE.AND P0, PT, R9, R10, PT ;  /* 0x0000000a0900720c */ /* 0x000fe20003f06270 */
[C---:B------:R-:W-:Y:S01]  /*3e70*/  IMAD R12, R40.reuse, R11, RZ ;  /* 0x0000000b280c7224 */ /* 0x040fe200078e02ff */
[-C--:B------:R-:W-:Y:S04]  /*3e80*/  SHF.R.U32.HI R14, RZ, R5.reuse, R14 ;  /* 0x00000005ff0e7219 */ /* 0x080fe8000001160e */
[----:B------:R-:W-:Y:S02]  /*3e90*/  ISETP.GE.OR P0, PT, R3, R12, P0 ;  /* 0x0000000c0300720c */ /* 0x000fe40000706670 */
[----:B------:R-:W-:Y:S05]  /*3ea0*/  SEL R15, R9, R14, !P2 ;  /* 0x0000000e090f7207 */ /* 0x000fea0005000000 */
[----:B------:R-:W-:Y:S04]  /*3eb0*/  IMAD.MOV R14, RZ, RZ, -R15 ;  /* 0x000000ffff0e7224 */ /* 0x000fe800078e0a0f */
[----:B------:R-:W-:Y:S02]  /*3ec0*/  IMAD R14, R40, R14, R9 ;  /* 0x0000000e280e7224 */ /* 0x000fe400078e0209 */
[C---:B------:R-:W-:Y:S05]  /*3ed0*/  @!P0 IMAD.HI.U32 R10, R3.reuse, R4, RZ ;  /* 0x00000004030a8227 */ /* 0x040fea00078e00ff */
[----:B------:R-:W-:Y:S04]  /*3ee0*/  @!P0 SHF.R.U32.HI R10, RZ, R5, R10 ;  /* 0x00000005ff0a8219 */ /* 0x000fe8000001160a */
[----:B------:R-:W-:Y:S01]  /*3ef0*/  @!P0 SEL R0, R3, R10, !P2 ;  /* 0x0000000a03008207 */ /* 0x000fe20005000000 */
[----:B------:R-:W-:Y:S03]  /*3f00*/  IMAD.MOV R10, RZ, RZ, -R3 ;  /* 0x000000ffff0a7224 */ /* 0x000fe600078e0a03 */
[----:B------:R-:W-:Y:S01]  /*3f10*/  @!P0 IADD3 R15, PT, PT, R15, -R0, RZ ;  /* 0x800000000f0f8210 */ /* 0x000fe20007ffe0ff */
[----:B------:R-:W-:Y:S01]  /*3f20*/  @!P0 IMAD R0, R11, R14, R0 ;  /* 0x0000000e0b008224 */ /* 0x000fe200078e0200 */
[----:B------:R-:W-:Y:S01]  /*3f30*/  IADD3 R11, PT, PT, -R9, RZ, RZ ;  /* 0x000000ff090b7210 */ /* 0x000fe20007ffe1ff */
[----:B------:R-:W-:Y:S02]  /*3f40*/  IMAD R13, R2, R10, R13 ;  /* 0x0000000a020d7224 */ /* 0x000fe400078e020d */
[----:B------:R-:W-:Y:S02]  /*3f50*/  @!P0 IMAD R9, R15, R40, R3 ;  /* 0x000000280f098224 */ /* 0x000fe400078e0203 */
[----:B------:R-:W-:Y:S02]  /*3f60*/  @!P0 IMAD.MOV.U32 R3, RZ, RZ, R0 ;  /* 0x000000ffff038224 */ /* 0x000fe400078e0000 */
[----:B------:R-:W-:Y:S02]  /*3f70*/  IMAD R8, R6, R11, R8 ;  /* 0x0000000b06087224 */ /* 0x000fe400078e0208 */
[----:B------:R-:W-:Y:S02]  /*3f80*/  IMAD R13, R3, R2, R13 ;  /* 0x00000002030d7224 */ /* 0x000fe400078e020d */
[----:B------:R-:W-:Y:S02]  /*3f90*/  IMAD R8, R9, R6, R8 ;  /* 0x0000000609087224 */ /* 0x000fe400078e0208 */
.L_x_70:
[----:B------:R-:W-:Y:S05]  /*3fa0*/  BRA.U UP1, `(.L_x_71) ;  /* 0x0000000101107547 */ /* 0x000fea000b800000 */
[----:B------:R-:W-:Y:S04]  /*3fb0*/  MOV R0, UR13 ;  /* 0x0000000d00007c02 */ /* 0x000fe80008000f00 */
[----:B------:R-:W-:Y:S04]  /*3fc0*/  SHF.L.U32 R3, R0, 0x1f, RZ ;  /* 0x0000001f00037819 */ /* 0x000fe800000006ff */
[----:B------:R-:W1:Y:S02]  /*3fd0*/  SYNCS.PHASECHK.TRANS64.TRYWAIT P0, [UR6+0x68], R3 ;  /* 0x00006803ff0075a7 */ /* 0x000e640008001106 */
[----:B-1----:R-:W-:Y:S05]  /*3fe0*/  @!P0 BRA `(.L_x_72) ;  /* 0x00000028006c8947 */ /* 0x002fea0003800000 */
.L_x_71:
[----:B------:R-:W-:Y:S05]  /*3ff0*/  BRA.U !UP3, `(.L_x_73) ;  /* 0x000000010b347547 */ /* 0x000fea000b800000 */
[----:B------:R-:W-:Y:S01]  /*4000*/  UPLOP3.LUT UP0, UPT, UPT, UPT, UP2, 0x80, 0x8 ;  /* 0x000000000008789c */ /* 0x000fe20003f0f020 */
[----:B-1----:R-:W-:Y:S02]  /*4010*/  HFMA2 R0, -RZ, RZ, 0, 5.9604644775390625e-08 ;  /* 0x00000001ff007431 */ /* 0x002fe400000001ff */
[----:B------:R-:W-:Y:S03]  /*4020*/  IMAD.MOV.U32 R98, RZ, RZ, 0x1 ;  /* 0x00000001ff627424 */ /* 0x000fe600078e00ff */
[----:B------:R-:W-:Y:S05]  /*4030*/  PLOP3.LUT P0, PT, PT, PT, UP0, 0x80, 0x8 ;  /* 0x000000000008781c */ /* 0x000fea0003f0f008 */
[----:B------:R-:W1:Y:S01]  /*4040*/  @UP0 LDCU.64 UR8, c[0x0][0x888] ;  /* 0x00011100ff0807ac */ /* 0x000e620008000a00 */
[----:B------:R-:W-:Y:S07]  /*4050*/  @UP0 UIMAD UR7, UR36, UR4, URZ ;  /* 0x00000004240702a4 */ /* 0x000fee000f8e02ff */
[----:B------:R-:W-:Y:S01]  /*4060*/  @!P0 PRMT R98, R0, 0x7610, R98 ;  /* 0x0000761000628816 */ /* 0x000fe20000000062 */
[----:B-1----:R-:W-:Y:S03]  /*4070*/  @UP0 UIMAD.WIDE UR8, UR7, 0x4, UR8 ;  /* 0x00000004070808a5 */ /* 0x002fe6000f8e0208 */
[----:B------:R-:W1:Y:S03]  /*4080*/  @!UP0 LDCU UR7, c[0x0][0x880] ;  /* 0x00011000ff0787ac */ /* 0x000e660008000800 */
[----:B------:R-:W-:Y:S01]  /*4090*/  IMAD.U32 R10, RZ, RZ, UR8 ;  /* 0x00000008ff0a7e24 */ /* 0x000fe2000f8e00ff */
[----:B------:R-:W-:Y:S05]  /*40a0*/  MOV R11, UR9 ;  /* 0x00000009000b7c02 */ /* 0x000fea0008000f00 */
[----:B-----5:R3:W5:Y:S02]  /*40b0*/  @P0 LDG.E R48, desc[UR40][R10.64] ;  /* 0x000000280a300981 */ /* 0x020764000c1e1900 */
[----:B-1-3--:R-:W-:Y:S07]  /*40c0*/  @!P0 IMAD.U32 R48, RZ, RZ, UR7 ;  /* 0x00000007ff308e24 */ /* 0x00afee000f8e00ff */
.L_x_73:
[----:B-----5:R-:W-:Y:S01]  /*40d0*/  @!P4 ISETP.EQ.AND P5, PT, R48, RZ, PT ;  /* 0x000000ff3000c20c */ /* 0x020fe20003fa2270 */
[----:B------:R-:W-:Y:S01]  /*40e0*/  @!UPT UIADD3 URZ, UPT, UPT, URZ, URZ, URZ ;  /* 0x000000fffffff290 */ /* 0x000fe2000fffe0ff */
[----:B------:R-:W-:Y:S11]  /*40f0*/  @!P4 BRA `(.L_x_74) ;  /* 0x000000000014c947 */ /* 0x000ff60003800000 */
[----:B------:R-:W-:Y:S02]  /*4100*/  LOP3.LUT P0, RZ, R98, 0xff, RZ, 0xc0, !PT ;  /* 0x000000ff62ff7812 */ /* 0x000fe4000780c0ff */
[----:B------:R-:W-:Y:S04]  /*4110*/  PLOP3.LUT P5, PT, PT, PT, UP0, 0x80, 0x8 ;  /* 0x000000000008781c */ /* 0x000fe80003faf008 */
[----:B------:R-:W-:Y:S07]  /*4120*/  PLOP3.LUT P5, PT, P5, PT, PT, 0x8, 0x80 ;  /* 0x000000000080781c */ /* 0x000fee0002fae170 */
[----:B------:R-:W-:Y:S11]  /*4130*/  @P0 ISETP.EQ.AND P5, PT, R48, RZ, PT ;  /* 0x000000ff3000020c */ /* 0x000ff60003fa2270 */
[----:B------:R-:W-:Y:S02]  /*4140*/  @!UPT UIADD3 URZ, UPT, UPT, URZ, URZ, URZ ;  /* 0x000000fffffff290 */ /* 0x000fe4000fffe0ff */
.L_x_74:
[----:B------:R-:W3:Y:S01]  /*4150*/  SYNCS.PHASECHK.TRANS64.TRYWAIT P4, [UR6+0x58], R26 ;  /* 0x0000581aff0075a7 */ /* 0x000ee20008081106 */
[----:B------:R-:W-:Y:S01]  /*4160*/  @P3 SHF.R.U32.HI R27, RZ, 0x10, R21 ;  /* 0x00000010ff1b3819 */ /* 0x000fe20000011615 */
[----:B------:R-:W-:Y:S01]  /*4170*/  VIADD R29, R29, 0x1 ;  /* 0x000000011d1d7836 */ /* 0x000fe20000000000 */
[----:B------:R-:W5:Y:S08]  /*4180*/  LDC.64 R14, c[0x0][0xb10] ;  /* 0x0002c400ff0e7b82 */ /* 0x000f700000000a00 */
[----:B------:R-:W2:Y:S08]  /*4190*/  LDC.64 R10, c[0x0][0xb18] ;  /* 0x0002c600ff0a7b82 */ /* 0x000eb00000000a00 */
[----:B-1----:R-:W1:Y:S08]  /*41a0*/  @!P1 LDC R0, c[0x0][0xb20] ;  /* 0x0002c800ff009b82 */ /* 0x002e700000000800 */
[----:B------:R-:W4:Y:S01]  /*41b0*/  @!P1 LDC R3, c[0x0][0xb0c] ;  /* 0x0002c300ff039b82 */ /* 0x000f220000000800 */
[----:B-----5:R-:W-:Y:S05]  /*41c0*/  @!P1 IMAD.HI.U32 R14, R13, R14, RZ ;  /* 0x0000000e0d0e9227 */ /* 0x020fea00078e00ff */
[----:B------:R-:W-:Y:S01]  /*41d0*/  @!P1 SHF.R.U32.HI R14, RZ, R15, R14 ;  /* 0x0000000fff0e9219 */ /* 0x000fe2000001160e */
[----:B--2---:R-:W-:Y:S01]  /*41e0*/  @!P1 IMAD.HI.U32 R11, R8, R11, RZ ;  /* 0x0000000b080b9227 */ /* 0x004fe200078e00ff */
[----:B------:R-:W-:Y:S04]  /*41f0*/  @!P1 ISETP.NE.AND P0, PT, R10, 0x1, PT ;  /* 0x000000010a00980c */ /* 0x000fe80003f05270 */
[----:B-1----:R-:W-:Y:S02]  /*4200*/  @!P1 SHF.R.U32.HI R9, RZ, R0, R11 ;  /* 0x00000000ff099219 */ /* 0x002fe4000001160b */
[----:B----4-:R-:W-:Y:S02]  /*4210*/  @!P1 ISETP.NE.AND P2, PT, R3, 0x1, PT ;  /* 0x000000010300980c */ /* 0x010fe40003f45270 */
[----:B------:R-:W-:Y:S02]  /*4220*/  @!P1 SEL R9, R8, R9, !P0 ;  /* 0x0000000908099207 */ /* 0x000fe40004000000 */
[----:B------:R-:W-:Y:S02]  /*4230*/  ELECT P0, URZ, PT ;  /* 0x0000000000ff782f */ /* 0x000fe40003800000 */
[----:B------:R-:W-:Y:S05]  /*4240*/  @!P1 SEL R14, R13, R14, !P2 ;  /* 0x0000000e0d0e9207 */ /* 0x000fea0005000000 */
[----:B------:R-:W-:Y:S02]  /*4250*/  @!P1 IMAD.IADD R0, R9, 0x1, -R14 ;  /* 0x0000000109009824 */ /* 0x000fe400078e0a0e */
[----:B------:R-:W-:Y:S02]  /*4260*/  @!P1 IMAD.IADD R9, R14, 0x1, -R9 ;  /* 0x000000010e099824 */ /* 0x000fe400078e0a09 */
[----:B------:R-:W-:Y:S02]  /*4270*/  @!P1 IMAD R13, R0, R3, R13 ;  /* 0x00000003000d9224 */ /* 0x000fe400078e020d */
[----:B------:R-:W-:Y:S01]  /*4280*/  @!P1 IMAD R8, R9, R10, R8 ;  /* 0x0000000a09089224 */ /* 0x000fe200078e0208 */
[----:B---3--:R-:W-:Y:S06]  /*4290*/  @!P4 BRA `(.L_x_75) ;  /* 0x0000002400d8c947 */ /* 0x008fec0003800000 */
.L_x_128:
[----:B------:R-:W-:Y:S01]  /*42a0*/  PLOP3.LUT P5, PT, P5, P0, PT, 0xf2, 0x2f ;  /* 0x00000000002f781c */ /* 0x000fe20002fa1e72 */
[----:B------:R-:W-:Y:S01]  /*42b0*/  UMOV UR14, 0x0 ;  /* 0x00000000000e7882 */ /* 0x000fe20000000000 */
[----:B------:R-:W-:Y:S01]  /*42c0*/  LOP3.LUT R30, R30, 0x1, RZ, 0x3c, !PT ;  /* 0x000000011e1e7812 */ /* 0x000fe200078e3cff */
[----:B------:R-:W-:Y:S01]  /*42d0*/  UMOV UR15, 0x10000000 ;  /* 0x10000000000f7882 */ /* 0x000fe20000000000 */
[----:B------:R-:W-:Y:S01]  /*42e0*/  UMOV UR12, UR36 ;  /* 0x00000024000c7c82 */ /* 0x000fe20008000000 */
[----:B------:R-:W-:Y:S08]  /*42f0*/  @P3 R2UR UR36, R27 ;  /* 0x000000001b2432ca */ /* 0x000ff000000e0000 */
[----:B-1----:R-:W-:Y:S01]  /*4300*/  @!P5 IADD3 R3, P0, PT, R32, 0x580, RZ ;  /* 0x000005802003d810 */ /* 0x002fe20007f1e0ff */
[----:B------:R-:W-:Y:S01]  /*4310*/  @!P5 IMAD.SHL.U32 R97, R97, 0x40, RZ ;  /* 0x000000406161d824 */ /* 0x000fe200078e00ff */
[----:B------:R-:W-:Y:S01]  /*4320*/  VOTEU.ALL UP1, P5 ;  /* 0x0000000000ff7886 */ /* 0x000fe20002820000 */
[----:B------:R-:W-:Y:S01]  /*4330*/  @!P5 IMAD.SHL.U32 R99, R99, 0x40, RZ ;  /* 0x000000406363d824 */ /* 0x000fe200078e00ff */
[----:B------:R-:W-:Y:S01]  /*4340*/  @!P5 R2UR UR8, R3 ;  /* 0x000000000308d2ca */ /* 0x000fe200000e0000 */
[----:B------:R-:W-:Y:S01]  /*4350*/  @!P5 IMAD.X R0, RZ, RZ, R33, P0 ;  /* 0x000000ffff00d224 */ /* 0x000fe200000e0621 */
[----:B------:R-:W-:Y:S01]  /*4360*/  @!P5 R2UR UR10, R97 ;  /* 0x00000000610ad2ca */ /* 0x000fe200000e0000 */
[----:B------:R-:W-:Y:S01]  /*4370*/  @!UP1 UIADD3 UR9, UPT, UPT, UR6, 0x50, URZ ;  /* 0x0000005006099890 */ /* 0x000fe2000fffe0ff */
[----:B------:R-:W-:Y:S01]  /*4380*/  @!P5 R2UR UR11, R99 ;  /* 0x00000000630bd2ca */ /* 0x000fe200000e0000 */
[----:B------:R-:W-:Y:S01]  /*4390*/  IMAD.IADD R97, R8, 0x1, R81 ;  /* 0x0000000108617824 */ /* 0x000fe200078e0251 */
[----:B------:R-:W-:Y:S01]  /*43a0*/  @!P5 R2UR UR7, R0 ;  /* 0x000000000007d2ca */ /* 0x000fe200000e0000 */
[----:B------:R-:W-:Y:S01]  /*43b0*/  IMAD.IADD R99, R13, 0x1, R96 ;  /* 0x000000010d637824 */ /* 0x000fe200078e0260 */
[C---:B------:R-:W-:Y:S04]  /*43c0*/  ISETP.NE.AND P0, PT, R29.reuse, 0x2, PT ;  /* 0x000000021d00780c */ /* 0x040fe80003f05270 */
[----:B------:R-:W-:Y:S01]  /*43d0*/  SEL R3, RZ, 0x1, P0 ;  /* 0x00000001ff037807 */ /* 0x000fe20000000000 */
[----:B------:R-:W-:Y:S01]  /*43e0*/  IMAD.U32 R10, RZ, RZ, UR8 ;  /* 0x00000008ff0a7e24 */ /* 0x000fe2000f8e00ff */
[----:B------:R-:W-:Y:S01]  /*43f0*/  @!UP1 UIADD3 UR8, UPT, UPT, UR6, 0x200, URZ ;  /* 0x0000020006089890 */ /* 0x000fe2000fffe0ff */
[----:B------:R-:W-:Y:S01]  /*4400*/  SEL R29, R29, RZ, P0 ;  /* 0x000000ff1d1d7207 */ /* 0x000fe20000000000 */
[----:B------:R-:W-:Y:S01]  /*4410*/  VOTEU.ALL UP1, P5 ;  /* 0x0000000000ff7886 */ /* 0x000fe20002820000 */
[----:B------:R-:W-:Y:S02]  /*4420*/  LOP3.LUT R28, R28, R3, RZ, 0x3c, !PT ;  /* 0x000000031c1c7212 */ /* 0x000fe400078e3cff */
[----:B------:R-:W-:Y:S01]  /*4430*/  IMAD.U32 R11, RZ, RZ, UR7 ;  /* 0x00000007ff0b7e24 */ /* 0x000fe2000f8e00ff */
[----:B------:R-:W-:Y:S04]  /*4440*/  @!P5 R2UR UR16, R10 ;  /* 0x000000000a10d2ca */ /* 0x000fe800000e0000 */
[----:B------:R-:W-:Y:S11]  /*4450*/  @!P5 R2UR UR17, R11 ;  /* 0x000000000b11d2ca */ /* 0x000ff600000e0000 */
[----:B------:R-:W-:Y:S02]  /*4460*/  @!UPT UIADD3 URZ, UPT, UPT, URZ, URZ, URZ ;  /* 0x000000fffffff290 */ /* 0x000fe4000fffe0ff */
[----:B------:R3:W-:Y:S01]  /*4470*/  @!UP1 UTMALDG.3D [UR8], [UR16], desc[UR14] ;  /* 0x00000e08100095b4 */ /* 0x0007e20008011000 */
[----:B------:R3:W-:Y:S01]  /*4480*/  @!P5 SYNCS.ARRIVE.TRANS64.RED.A0TR RZ, [UR6+0x50], R25 ;  /* 0x00005019ffffd9a7 */ /* 0x0007e20008300406 */
[----:B------:R-:W-:Y:S01]  /*4490*/  UPLOP3.LUT UP1, UPT, UPT, UPT, UPT, 0x80, 0x8 ;  /* 0x000000000008789c */ /* 0x000fe20003f2f070 */
[----:B------:R-:W-:Y:S01]  /*44a0*/  SYNCS.ARRIVE.TRANS64.RED.A1T0 RZ, [UR37], RZ ;  /* 0x000000ffffff79a7 */ /* 0x000fe20008100425 */
[----:B------:R-:W-:Y:S09]  /*44b0*/  @P3 BRA `(.L_x_76) ;  /* 0xfffffff400b43947 */ /* 0x000ff2000383ffff */
[----:B------:R-:W-:Y:S07]  /*44c0*/  MOV R0, UR6 ;  /* 0x0000000600007c02 */ /* 0x000fee0008000f00 */
.L_x_77:
[----:B-1----:R-:W-:-:S04]  /*44d0*/  SHF.L.U32 R3, R30, 0x1f, RZ ;  /* 0x0000001f1e037819 */ /* 0x002fc800000006ff */
[----:B------:R1:W2:Y:S03]  /*44e0*/  SYNCS.PHASECHK.TRANS64.TRYWAIT P0, [R0+URZ+0x58], R3 ;  /* 0x00005803000075a7 */ /* 0x0002a600080011ff */
[----:B--2---:R-:W-:Y:S05]  /*44f0*/  @!P0 NANOSLEEP.SYNCS 0x989680 ;  /* 0x009896800000895d */ /* 0x004fea0003900000 */
[----:B------:R-:W2:Y:S02]  /*4500*/  @!P0 SYNCS.PHASECHK.TRANS64 P0, [R0+URZ+0x58], R3 ;  /* 0x00005803000085a7 */ /* 0x000ea400080010ff */
[----:B--23--:R-:W-:Y:S05]  /*4510*/  @P0 EXIT ;  /* 0x000000000000094d */ /* 0x00cfea0003800000 */
[----:B------:R-:W-:Y:S05]  /*4520*/  BRA `(.L_x_77) ;  /* 0xfffffffc00e87947 */ /* 0x000fea000383ffff */
.L_x_68:
[----:B------:R-:W-:-:S06]  /*4530*/  UISETP.GE.AND UP1, UPT, UR8, 0x4, UPT ;  /* 0x000000040800788c */ /* 0x000fcc000bf26270 */
[----:B------:R-:W-:-:S13]  /*4540*/  PLOP3.LUT P0, PT, PT, PT, UP1, 0x80, 0x8 ;  /* 0x000000000008781c */ /* 0x000fda0003f0f018 */
[----:B------:R-:W-:Y:S05]  /*4550*/  @!P0 EXIT ;  /* 0x000000000000894d */ /* 0x000fea0003800000 */
[----:B------:R-:W-:Y:S01]  /*4560*/  BAR.SYNC.DEFER_BLOCKING 0x6, 0xa0 ;  /* 0x0182800000007b1d */ /* 0x000fe20000010000 */
[C---:B------:R-:W-:Y:S02]  /*4570*/  IMAD.SHL.U32 R5, R103.reuse, 0x40, RZ ;  /* 0x0000004067057824 */ /* 0x040fe400078e00ff */
[----:B------:R-:W-:Y:S02]  /*4580*/  HFMA2 R113, -RZ, RZ, 0, 0 ;  /* 0x00000000ff717431 */ /* 0x000fe400000001ff */
[C---:B------:R-:W-:Y:S01]  /*4590*/  IMAD.SHL.U32 R0, R103.reuse, 0x20, RZ ;  /* 0x0000002067007824 */ /* 0x040fe200078e00ff */
[----:B------:R-:W-:Y:S01]  /*45a0*/  CS2R R108, SRZ ;  /* 0x00000000006c7805 */ /* 0x000fe2000001ff00 */
[----:B------:R-:W-:Y:S01]  /*45b0*/  IMAD.SHL.U32 R105, R103, 0x8, RZ ;  /* 0x0000000867697824 */ /* 0x000fe200078e00ff */
[----:B------:R-:W-:Y:S01]  /*45c0*/  UMOV UR43, 0x400 ;  /* 0x00000400002b7882 */ /* 0x000fe20000000000 */
[----:B------:R-:W-:Y:S01]  /*45d0*/  LOP3.LUT R2, R5, 0x180, RZ, 0xc0, !PT ;  /* 0x0000018005027812 */ /* 0x000fe200078ec0ff */
[----:B------:R-:W-:Y:S01]  /*45e0*/  ULEA UR43, UR37, UR43, 0x18 ;  /* 0x0000002b252b7291 */ /* 0x000fe2000f8ec0ff */
[----:B------:R-:W1:Y:S01]  /*45f0*/  LDC R101, c[0x0][0x370] ;  /* 0x0000dc00ff657b82 */ /* 0x000e620000000800 */
[----:B------:R-:W-:Y:S01]  /*4600*/  LOP3.LUT R0, R0, 0xc00, RZ, 0xc0, !PT ;  /* 0x00000c0000007812 */ /* 0x000fe200078ec0ff */
[C---:B------:R-:W-:Y:S01]  /*4610*/  IMAD.U32 R46, R103.reuse, 0x10000, RZ ;  /* 0x00010000672e7824 */ /* 0x040fe200078e00ff */
[----:B------:R-:W-:Y:S01]  /*4620*/  LOP3.LUT R105, R2, 0x30, R105, 0xf8, !PT ;  /* 0x0000003002697812 */ /* 0x000fe200078ef869 */
[C---:B------:R-:W-:Y:S01]  /*4630*/  IMAD.SHL.U32 R2, R103.reuse, 0x2, RZ ;  /* 0x0000000267027824 */ /* 0x040fe200078e00ff */
[--C-:B------:R-:W-:Y:S01]  /*4640*/  LOP3.LUT R0, R0, 0x40, R5.reuse, 0xf8, !PT ;  /* 0x0000004000007812 */ /* 0x100fe200078ef805 */
[----:B------:R-:W-:Y:S01]  /*4650*/  IMAD.SHL.U32 R104, R103, 0x10, RZ ;  /* 0x0000001067687824 */ /* 0x000fe200078e00ff */
[----:B------:R-:W-:Y:S01]  /*4660*/  UIADD3 UR4, UPT, UPT, UR43, 0x1200, URZ ;  /* 0x000012002b047890 */ /* 0x000fe2000fffe0ff */
[----:B------:R-:W2:Y:S01]  /*4670*/  LDC R42, c[0x0][0xb0c] ;  /* 0x0002c300ff2a7b82 */ /* 0x000ea20000000800 */
[----:B------:R-:W-:Y:S01]  /*4680*/  LOP3.LUT R105, R105, 0x20, R2, 0x78, !PT ;  /* 0x0000002069697812 */ /* 0x000fe200078e7802 */
[----:B------:R-:W-:Y:S01]  /*4690*/  IMAD.MOV.U32 R44, RZ, RZ, RZ ;  /* 0x000000ffff2c7224 */ /* 0x000fe200078e00ff */
[----:B------:R-:W-:Y:S01]  /*46a0*/  LOP3.LUT R0, R0, 0x200, R5, 0xf8, !PT ;  /* 0x0000020000007812 */ /* 0x000fe200078ef805 */
[----:B------:R-:W-:Y:S01]  /*46b0*/  IMAD.MOV.U32 R110, RZ, RZ, RZ ;  /* 0x000000ffff6e7224 */ /* 0x000fe200078e00ff */
[----:B------:R-:W-:Y:S01]  /*46c0*/  LOP3.LUT R46, R46, 0x600000, RZ, 0xc0, !PT ;  /* 0x006000002e2e7812 */ /* 0x000fe200078ec0ff */
[----:B------:R-:W-:Y:S01]  /*46d0*/  IMAD.U32 R111, RZ, RZ, UR4 ;  /* 0x00000004ff6f7e24 */ /* 0x000fe2000f8e00ff */
[----:B------:R-:W4:Y:S01]  /*46e0*/  LDS R3, [UR43+0x120] ;  /* 0x0001202bff037984 */ /* 0x000f220008000800 */
[----:B------:R-:W1:Y:S01]  /*46f0*/  LDC R100, c[0x0][0xb20] ;  /* 0x0002c800ff647b82 */ /* 0x000e620000000800 */
[----:B------:R-:W-:Y:S01]  /*4700*/  LOP3.LUT R105, R0, R105, RZ, 0xfc, !PT ;  /* 0x0000006900697212 */ /* 0x000fe200078efcff */
[----:B------:R-:W1:Y:S01]  /*4710*/  LDCU.64 UR46, c[0x0][0x348] ;  /* 0x00006900ff2e77ac */ /* 0x000e620008000a00 */
[----:B------:R-:W-:-:S02]  /*4720*/  LOP3.LUT R104, R104, 0x20, RZ, 0xc0, !PT ;  /* 0x0000002068687812 */ /* 0x000fc400078ec0ff */
[----:B------:R-:W-:Y:S01]  /*4730*/  IADD3 R5, PT, PT, R105, UR43, RZ ;  /* 0x0000002b69057c10 */ /* 0x000fe2000fffe0ff */
[----:B------:R-:W1:Y:S02]  /*4740*/  LDCU.64 UR38, c[0x0][0x888] ;  /* 0x00011100ff2677ac */ /* 0x000e640008000a00 */
[----:B------:R-:W1:Y:S01]  /*4750*/  LDC R41, c[0x0][0xb30] ;  /* 0x0002cc00ff297b82 */ /* 0x000e620000000800 */
[----:B------:R-:W-:Y:S01]  /*4760*/  IADD3 R104, PT, PT, -R104, 0x200, R5 ;  /* 0x0000020068687810 */ /* 0x000fe20007ffe105 */
[----:B------:R-:W-:-:S06]  /*4770*/  UIADD3 UR42, UPT, UPT, UR43, 0x200, URZ ;  /* 0x000002002b2a7890 */ /* 0x000fcc000fffe0ff */
[----:B------:R-:W1:Y:S08]  /*4780*/  LDC.64 R90, c[0x0][0xb10] ;  /* 0x0002c400ff5a7b82 */ /* 0x000e700000000a00 */
[----:B------:R-:W1:Y:S08]  /*4790*/  LDC.64 R38, c[0x0][0xb18] ;  /* 0x0002c600ff267b82 */ /* 0x000e700000000a00 */
[----:B------:R-:W1:Y:S01]  /*47a0*/  LDC.64 R86, c[0x0][0x888] ;  /* 0x00022200ff567b82 */ /* 0x000e620000000a00 */
[----:B----4-:R-:W-:-:S07]  /*47b0*/  IMAD.IADD R46, R3, 0x1, R46 ;  /* 0x00000001032e7824 */ /* 0x010fce00078e022e */
[----:B------:R-:W4:Y:S08]  /*47c0*/  LDC.64 R36, c[0x0][0xb28] ;  /* 0x0002ca00ff247b82 */ /* 0x000f300000000a00 */
[----:B------:R-:W1:Y:S08]  /*47d0*/  LDC.64 R88, c[0x0][0x890] ;  /* 0x00022400ff587b82 */ /* 0x000e700000000a00 */
[----:B------:R-:W1:Y:S08]  /*47e0*/  LDC.64 R84, c[0x0][0x8b0] ;  /* 0x00022c00ff547b82 */ /* 0x000e700000000a00 */
[----:B------:R-:W1:Y:S08]  /*47f0*/  LDC.64 R82, c[0x0][0x8a8] ;  /* 0x00022a00ff527b82 */ /* 0x000e700000000a00 */
[----:B--2---:R-:W1:Y:S02]  /*4800*/  LDC R102, c[0x0][0x374] ;  /* 0x0000dd00ff667b82 */ /* 0x004e640000000800 */
.L_x_95:
[----:B------:R-:W-:Y:S02]  /*4810*/  LEA R0, R113, UR43, 0x3 ;  /* 0x0000002b71007c11 */ /* 0x000fe4000f8e18ff */
[----:B------:R-:W-:Y:S02]  /*4820*/  SHF.L.U32 R3, R109, 0x1f, RZ ;  /* 0x0000001f6d037819 */ /* 0x000fe400000006ff */
[----:B------:R-:W-:Y:S02]  /*4830*/  LEA R16, R113, UR43, 0x4 ;  /* 0x0000002b71107c11 */ /* 0x000fe4000f8e20ff */
[----:B--2---:R-:W2:Y:S02]  /*4840*/  SYNCS.PHASECHK.TRANS64.TRYWAIT P0, [R0+URZ+0x70], R3 ;  /* 0x00007003000075a7 */ /* 0x004ea400080011ff */
[----:B-12---:R-:W-:Y:S05]  /*4850*/  @!P0 BRA `(.L_x_78) ;  /* 0x0000002000808947 */ /* 0x006fea0003800000 */
.L_x_129:
[----:B------:R-:W4:Y:S01]  /*4860*/  LDC.64 R12, c[0x0][0xb10] ;  /* 0x0002c400ff0c7b82 */ /* 0x000f220000000a00 */
[----:B------:R-:W4:Y:S01]  /*4870*/  LDS.128 R16, [R16+0x100] ;  /* 0x0001000010107984 */ /* 0x000f220000000c00 */
[----:B-1----:R-:W-:Y:S01]  /*4880*/  ISETP.NE.AND P1, PT, R41, 0x1, PT ;  /* 0x000000012900780c */ /* 0x002fe20003f25270 */
[----:B--2---:R-:W-:Y:S01]  /*4890*/  VIADD R0, R0, 0x80 ;  /* 0x0000008000007836 */ /* 0x004fe20000000000 */
[----:B---3--:R-:W-:Y:S04]  /*48a0*/  ISETP.GE.AND P0, PT, R40, 0x1, PT ;  /* 0x000000012800780c */ /* 0x008fe80003f06270 */
[----:B------:R-:W1:Y:S01]  /*48b0*/  LDC.64 R10, c[0x0][0xb18] ;  /* 0x0002c600ff0a7b82 */ /* 0x000e620000000a00 */
[----:B------:R-:W-:Y:S01]  /*48c0*/  PRMT R0, RZ, 0x654, R0 ;  /* 0x00000654ff007816 */ /* 0x000fe20000000000 */
[----:B------:R-:W-:Y:S01]  /*48d0*/  @!PT LDS RZ, [RZ] ;  /* 0x00000000fffff984 */ /* 0x000fe20000000800 */
[----:B------:R-:W-:Y:S01]  /*48e0*/  @!PT LDS RZ, [RZ] ;  /* 0x00000000fffff984 */ /* 0x000fe20000000800 */
[----:B------:R-:W-:Y:S01]  /*48f0*/  @!PT LDS RZ, [RZ] ;  /* 0x00000000fffff984 */ /* 0x000fe20000000800 */
[----:B------:R-:W-:Y:S01]  /*4900*/  @!PT LDS RZ, [RZ] ;  /* 0x00000000fffff984 */ /* 0x000fe20000000800 */
[----:B------:R2:W-:Y:S06]  /*4910*/  MEMBAR.ALL.CTA ;  /* 0x0000000000007992 */ /* 0x0005ec0000008000 */
[----:B--2---:R-:W2:Y:S01]  /*4920*/  FENCE.VIEW.ASYNC.S ;  /* 0x00000000000073c6 */ /* 0x004ea20000000000 */
[----:B------:R-:W3:Y:S08]  /*4930*/  @!P1 LDC R14, c[0x0][0xb20] ;  /* 0x0002c800ff0e9b82 */ /* 0x000ef00000000800 */
[----:B------:R-:W1:Y:S01]  /*4940*/  @!P1 LDC R9, c[0x0][0xb0c] ;  /* 0x0002c300ff099b82 */ /* 0x000e620000000800 */
[----:B--2---:R2:W-:Y:S01]  /*4950*/  SYNCS.ARRIVE.TRANS64.RED.A1T0 RZ, [R0+URZ], RZ ;  /* 0x000000ff00ff79a7 */ /* 0x0045e200081004ff */
[----:B----4-:R-:W-:Y:S04]  /*4960*/  LOP3.LUT P4, RZ, R18, 0x1, RZ, 0xc0, !PT ;  /* 0x0000000112ff7812 */ /* 0x010fe8000788c0ff */
[----:B------:R-:W-:Y:S09]  /*4970*/  P2R R112, PR, RZ, 0x10 ;  /* 0x00000010ff707803 */ /* 0x000ff20000000000 */
[----:B------:R-:W-:Y:S02]  /*4980*/  @P4 MOV R45, R16 ;  /* 0x00000010002d4202 */ /* 0x000fe40000000f00 */
[----:B------:R-:W-:Y:S01]  /*4990*/  @P4 LOP3.LUT R43, R17, 0xffff, RZ, 0xc0, !PT ;  /* 0x0000ffff112b4812 */ /* 0x000fe200078ec0ff */
[----:B--2---:R-:W-:Y:S06]  /*49a0*/  @!P0 BRA `(.L_x_79) ;  /* 0x0000000000a48947 */ /* 0x004fec0003800000 */
[----:B------:R-:W-:Y:S01]  /*49b0*/  IMAD.HI.U32 R21, R102, R39, RZ ;  /* 0x0000002766157227 */ /* 0x000fe200078e00ff */
[----:B------:R-:W-:Y:S02]  /*49c0*/  ISETP.NE.AND P0, PT, R38, 0x1, PT ;  /* 0x000000012600780c */ /* 0x000fe40003f05270 */
[----:B------:R-:W-:Y:S01]  /*49d0*/  ISETP.NE.AND P2, PT, R40, 0x1, PT ;  /* 0x000000012800780c */ /* 0x000fe20003f45270 */
[----:B------:R-:W-:Y:S01]  /*49e0*/  IMAD.HI.U32 R20, R101, R90, RZ ;  /* 0x0000005a65147227 */ /* 0x000fe200078e00ff */
[----:B------:R-:W-:Y:S02]  /*49f0*/  SHF.R.U32.HI R21, RZ, R100, R21 ;  /* 0x00000064ff157219 */ /* 0x000fe40000011615 */
[----:B------:R-:W-:Y:S01]  /*4a00*/  ISETP.NE.AND P3, PT, R42, 0x1, PT ;  /* 0x000000012a00780c */ /* 0x000fe20003f65270 */
[----:B------:R-:W-:Y:S01]  /*4a10*/  IMAD.HI.U32 R24, R45, R90, RZ ;  /* 0x0000005a2d187227 */ /* 0x000fe200078e00ff */
[----:B------:R-:W-:Y:S02]  /*4a20*/  SHF.R.U32.HI R20, RZ, R91, R20 ;  /* 0x0000005bff147219 */ /* 0x000fe40000011614 */
[----:B------:R-:W-:Y:S01]  /*4a30*/  SEL R3, R102, R21, !P0 ;  /* 0x0000001566037207 */ /* 0x000fe20004000000 */
[----:B------:R-:W-:Y:S01]  /*4a40*/  IMAD.HI.U32 R21, R43, R39, RZ ;  /* 0x000000272b157227 */ /* 0x000fe200078e00ff */
[----:B------:R-:W-:Y:S02]  /*4a50*/  SEL R7, R101, R20, !P3 ;  /* 0x0000001465077207 */ /* 0x000fe40005800000 */
[----:B------:R-:W-:Y:S01]  /*4a60*/  SHF.R.U32.HI R24, RZ, R91, R24 ;  /* 0x0000005bff187219 */ /* 0x000fe20000011618 */
[-C--:B------:R-:W-:Y:S04]  /*4a70*/  IMAD.HI.U32 R20, R3, R36.reuse, RZ ;  /* 0x0000002403147227 */ /* 0x080fe800078e00ff */
[----:B------:R-:W-:Y:S01]  /*4a80*/  IMAD.HI.U32 R22, R7, R36, RZ ;  /* 0x0000002407167227 */ /* 0x000fe200078e00ff */
[-C--:B------:R-:W-:Y:S02]  /*4a90*/  @P2 SHF.R.U32.HI R3, RZ, R37.reuse, R20 ;  /* 0x00000025ff032219 */ /* 0x080fe40000011614 */
[----:B------:R-:W-:Y:S02]  /*4aa0*/  SHF.R.U32.HI R20, RZ, R100, R21 ;  /* 0x00000064ff147219 */ /* 0x000fe40000011615 */
[----:B------:R-:W-:Y:S01]  /*4ab0*/  @P2 SHF.R.U32.HI R7, RZ, R37, R22 ;  /* 0x00000025ff072219 */ /* 0x000fe20000011616 */
[C---:B------:R-:W-:Y:S01]  /*4ac0*/  IMAD R2, R40.reuse, R3, RZ ;  /* 0x0000000328027224 */ /* 0x040fe200078e02ff */
[----:B------:R-:W-:Y:S02]  /*4ad0*/  SEL R5, R43, R20, !P0 ;  /* 0x000000142b057207 */ /* 0x000fe40004000000 */
[----:B------:R-:W-:Y:S01]  /*4ae0*/  SEL R3, R45, R24, !P3 ;  /* 0x000000182d037207 */ /* 0x000fe20005800000 */
[----:B------:R-:W-:Y:S01]  /*4af0*/  IMAD R4, R40, R7, RZ ;  /* 0x0000000728047224 */ /* 0x000fe200078e02ff */
[C---:B------:R-:W-:Y:S01]  /*4b00*/  ISETP.GE.AND P0, PT, R5.reuse, R2, PT ;  /* 0x000000020500720c */ /* 0x040fe20003f06270 */
[----:B------:R-:W-:Y:S03]  /*4b10*/  IMAD.HI.U32 R6, R5, R36, RZ ;  /* 0x0000002405067227 */ /* 0x000fe600078e00ff */
[----:B------:R-:W-:Y:S01]  /*4b20*/  ISETP.GE.OR P0, PT, R3, R4, P0 ;  /* 0x000000040300720c */ /* 0x000fe20000706670 */
[----:B------:R-:W-:Y:S01]  /*4b30*/  IMAD.MOV R4, RZ, RZ, -R3 ;  /* 0x000000ffff047224 */ /* 0x000fe200078e0a03 */
[-C--:B------:R-:W-:Y:S03]  /*4b40*/  SHF.R.U32.HI R6, RZ, R37.reuse, R6 ;  /* 0x00000025ff067219 */ /* 0x080fe60000011606 */
[----:B------:R-:W-:Y:S01]  /*4b50*/  IMAD R45, R42, R4, R45 ;  /* 0x000000042a2d7224 */ /* 0x000fe200078e022d */
[----:B------:R-:W-:Y:S05]  /*4b60*/  SEL R15, R5, R6, !P2 ;  /* 0x00000006050f7207 */ /* 0x000fea0005000000 */
[----:B------:R-:W-:Y:S02]  /*4b70*/  IMAD.MOV R6, RZ, RZ, -R15 ;  /* 0x000000ffff067224 */ /* 0x000fe400078e0a0f */
[C---:B------:R-:W-:Y:S04]  /*4b80*/  @!P0 IMAD.HI.U32 R2, R3.reuse, R36, RZ ;  /* 0x0000002403028227 */ /* 0x040fe800078e00ff */
[----:B------:R-:W-:Y:S01]  /*4b90*/  IMAD R6, R40, R6, R5 ;  /* 0x0000000628067224 */ /* 0x000fe200078e0205 */
[----:B------:R-:W-:Y:S04]  /*4ba0*/  @!P0 SHF.R.U32.HI R2, RZ, R37, R2 ;  /* 0x00000025ff028219 */ /* 0x000fe80000011602 */
[----:B------:R-:W-:Y:S02]  /*4bb0*/  @!P0 SEL R0, R3, R2, !P2 ;  /* 0x0000000203008207 */ /* 0x000fe40005000000 */
[----:B------:R-:W-:Y:S02]  /*4bc0*/  IADD3 R2, PT, PT, -R5, RZ, RZ ;  /* 0x000000ff05027210 */ /* 0x000fe40007ffe1ff */
[----:B------:R-:W-:Y:S01]  /*4bd0*/  @!P0 IADD3 R8, PT, PT, R15, -R0, RZ ;  /* 0x800000000f088210 */ /* 0x000fe20007ffe0ff */
[----:B------:R-:W-:Y:S02]  /*4be0*/  @!P0 IMAD R0, R7, R6, R0 ;  /* 0x0000000607008224 */ /* 0x000fe400078e0200 */
[----:B------:R-:W-:Y:S02]  /*4bf0*/  IMAD R43, R38, R2, R43 ;  /* 0x00000002262b7224 */ /* 0x000fe400078e022b */
[----:B------:R-:W-:Y:S02]  /*4c00*/  @!P0 IMAD R5, R8, R40, R3 ;  /* 0x0000002808058224 */ /* 0x000fe400078e0203 */
[----:B------:R-:W-:Y:S04]  /*4c10*/  @!P0 IMAD.MOV.U32 R3, RZ, RZ, R0 ;  /* 0x000000ffff038224 */ /* 0x000fe800078e0000 */
[----:B------:R-:W-:Y:S02]  /*4c20*/  IMAD R45, R3, R42, R45 ;  /* 0x0000002a032d7224 */ /* 0x000fe400078e022d */
[----:B------:R-:W-:Y:S07]  /*4c30*/  IMAD R43, R5, R38, R43 ;  /* 0x00000026052b7224 */ /* 0x000fee00078e022b */
.L_x_79:
[----:B------:R-:W-:Y:S01]  /*4c40*/  @!P1 IMAD.HI.U32 R0, R45, R12, RZ ;  /* 0x0000000c2d009227 */ /* 0x000fe200078e00ff */
[----:B-1----:R-:W-:Y:S01]  /*4c50*/  @!P1 ISETP.NE.AND P0, PT, R10, 0x1, PT ;  /* 0x000000010a00980c */ /* 0x002fe20003f05270 */
[----:B------:R-:W-:Y:S01]  /*4c60*/  ULOP3.LUT UP0, URZ, UR42, 0x1b0, URZ, 0xc0, !UPT ;  /* 0x000001b02aff7892 */ /* 0x000fe2000f80c0ff */
[----:B------:R-:W-:Y:S01]  /*4c70*/  @!P1 ISETP.NE.AND P2, PT, R9, 0x1, PT ;  /* 0x000000010900980c */ /* 0x000fe20003f45270 */
[----:B------:R-:W-:Y:S01]  /*4c80*/  @!P1 IMAD.HI.U32 R3, R43, R11, RZ ;  /* 0x0000000b2b039227 */ /* 0x000fe200078e00ff */
[----:B------:R-:W-:Y:S02]  /*4c90*/  @!P1 SHF.R.U32.HI R0, RZ, R13, R0 ;  /* 0x0000000dff009219 */ /* 0x000fe40000011600 */
[----:B------:R-:W-:Y:S01]  /*4ca0*/  @P4 SHF.R.U32.HI R107, RZ, 0x10, R17 ;  /* 0x00000010ff6b4819 */ /* 0x000fe20000011611 */
[----:B------:R-:W-:Y:S01]  /*4cb0*/  VIADD R113, R113, 0x1 ;  /* 0x0000000171717836 */ /* 0x000fe20000000000 */
[----:B---3--:R-:W-:Y:S02]  /*4cc0*/  @!P1 SHF.R.U32.HI R2, RZ, R14, R3 ;  /* 0x0000000eff029219 */ /* 0x008fe40000011603 */
[----:B------:R-:W-:Y:S02]  /*4cd0*/  @!P1 SEL R3, R45, R0, !P2 ;  /* 0x000000002d039207 */ /* 0x000fe40005000000 */
[----:B------:R-:W-:Y:S05]  /*4ce0*/  @!P1 SEL R2, R43, R2, !P0 ;  /* 0x000000022b029207 */ /* 0x000fea0004000000 */
[----:B------:R-:W-:Y:S02]  /*4cf0*/  @!P1 IMAD.IADD R0, R2, 0x1, -R3 ;  /* 0x0000000102009824 */ /* 0x000fe400078e0a03 */
[----:B------:R-:W-:Y:S02]  /*4d00*/  @!P1 IMAD.IADD R2, R3, 0x1, -R2 ;  /* 0x0000000103029824 */ /* 0x000fe400078e0a02 */
[----:B------:R-:W-:Y:S02]  /*4d10*/  @!P1 IMAD R45, R0, R9, R45 ;  /* 0x00000009002d9224 */ /* 0x000fe400078e022d */
[----:B------:R-:W-:Y:S01]  /*4d20*/  @!P1 IMAD R43, R2, R10, R43 ;  /* 0x0000000a022b9224 */ /* 0x000fe200078e022b */
[----:B------:R-:W-:Y:S06]  /*4d30*/  BRA.U !UP0, `(.L_x_80) ;  /* 0x0000000108407547 */ /* 0x000fec000b800000 */
[----:B------:R-:W1:Y:S01]  /*4d40*/  LDCU.64 UR8, c[0x4][0x80] ;  /* 0x01001000ff0877ac */ /* 0x000e620008000a00 */
[----:B------:R-:W-:Y:S01]  /*4d50*/  MOV R3, 0x0 ;  /* 0x0000000000037802 */ /* 0x000fe20000000f00 */
[----:B------:R-:W-:Y:S02]  /*4d60*/  HFMA2 R12, -RZ, RZ, 0, 5.9604644775390625e-08 ;  /* 0x00000001ff0c7431 */ /* 0x000fe400000001ff */
[----:B------:R-:W-:Y:S02]  /*4d70*/  IMAD.MOV.U32 R8, RZ, RZ, 0x70 ;  /* 0x00000070ff087424 */ /* 0x000fe400078e00ff */
[----:B------:R-:W-:Y:S01]  /*4d80*/  IMAD.MOV.U32 R13, RZ, RZ, RZ ;  /* 0x000000ffff0d7224 */ /* 0x000fe200078e00ff */
[----:B------:R-:W2:Y:S01]  /*4d90*/  LDCU.64 UR6, c[0x4][0x88] ;  /* 0x01001100ff0677ac */ /* 0x000ea20008000a00 */
[----:B------:R-:W3:Y:S01]  /*4da0*/  LDC.64 R2, c[0x4][R3] ;  /* 0x0100000003027b82 */ /* 0x000ee20000000a00 */
[----:B------:R-:W4:Y:S01]  /*4db0*/  LDCU.64 UR4, c[0x4][0x8] ;  /* 0x01000100ff0477ac */ /* 0x000f220008000a00 */
[----:B-1----:R-:W-:Y:S01]  /*4dc0*/  MOV R5, UR9 ;  /* 0x0000000900057c02 */ /* 0x002fe20008000f00 */
[----:B------:R-:W-:Y:S01]  /*4dd0*/  IMAD.U32 R4, RZ, RZ, UR8 ;  /* 0x00000008ff047e24 */ /* 0x000fe2000f8e00ff */
[----:B--2---:R-:W-:Y:S01]  /*4de0*/  MOV R7, UR7 ;  /* 0x0000000700077c02 */ /* 0x004fe20008000f00 */
[----:B------:R-:W-:Y:S01]  /*4df0*/  IMAD.U32 R6, RZ, RZ, UR6 ;  /* 0x00000006ff067e24 */ /* 0x000fe2000f8e00ff */
[----:B----4-:R-:W-:Y:S01]  /*4e00*/  MOV R11, UR5 ;  /* 0x00000005000b7c02 */ /* 0x010fe20008000f00 */
[----:B------:R-:W-:Y:S02]  /*4e10*/  IMAD.U32 R10, RZ, RZ, UR4 ;  /* 0x00000004ff0a7e24 */ /* 0x000fe4000f8e00ff */
[----:B------:R-:W-:Y:S07]  /*4e20*/  LEPC R20, `(.L_x_80) ;  /* 0x000000001014794e */ /* 0x000fee0000000000 */
[----:B---3-5:R-:W-:Y:S05]  /*4e30*/  CALL.ABS.NOINC R2 ;  /* 0x0000000002007343 */ /* 0x028fea0003c00000 */
.L_x_80:
[----:B------:R-:W-:Y:S01]  /*4e40*/  LOP3.LUT P0, RZ, R111, 0x1b0, RZ, 0xc0, !PT ;  /* 0x000001b06fff7812 */ /* 0x000fe2000780c0ff */
[----:B------:R-:W-:Y:S11]  /*4e50*/  BSSY.RECONVERGENT B6, `(.L_x_81) ;  /* 0x0000013000067945 */ /* 0x000ff60003800200 */
[----:B------:R-:W-:Y:S01]  /*4e60*/  @!UPT UIADD3 URZ, UPT, UPT, URZ, URZ, URZ ;  /* 0x000000fffffff290 */ /* 0x000fe2000fffe0ff */
[----:B------:R-:W-:Y:S05]  /*4e70*/  @!P0 BRA `(.L_x_82) ;  /* 0x0000000000408947 */ /* 0x000fea0003800000 */
        /* <DEDUP_REMOVED lines=16> */
.L_x_82:
[----:B------:R-:W-:Y:S05]  /*4f80*/  BSYNC.RECONVERGENT B6 ;  /* 0x0000000000067941 */ /* 0x000fea0003800200 */
.L_x_81:
[----:B------:R-:W-:Y:S01]  /*4f90*/  ISETP.NE.U32.AND P3, PT, R88, RZ, PT ;  /* 0x000000ff5800720c */ /* 0x000fe20003f65070 */
[----:B------:R-:W-:Y:S01]  /*4fa0*/  UISETP.NE.AND UP1, UPT, UR44, URZ, UPT ;  /* 0x000000ff2c00728c */ /* 0x000fe2000bf25270 */
[----:B------:R-:W-:Y:S02]  /*4fb0*/  ISETP.NE.U32.AND P4, PT, R84, RZ, PT ;  /* 0x000000ff5400720c */ /* 0x000fe40003f85070 */
[----:B------:R-:W-:Y:S02]  /*4fc0*/  ISETP.NE.AND.EX P3, PT, R89, RZ, PT, P3 ;  /* 0x000000ff5900720c */ /* 0x000fe40003f65330 */
[----:B------:R-:W-:Y:S02]  /*4fd0*/  PLOP3.LUT P1, PT, PT, PT, PT, 0x8, 0x80 ;  /* 0x000000000080781c */ /* 0x000fe40003f2e170 */
[----:B------:R-:W-:Y:S02]  /*4fe0*/  PLOP3.LUT P0, PT, PT, PT, UP1, 0x80, 0x8 ;  /* 0x000000000008781c */ /* 0x000fe40003f0f018 */
[----:B------:R-:W-:Y:S02]  /*4ff0*/  ISETP.NE.AND.EX P4, PT, R85, RZ, PT, P4 ;  /* 0x000000ff5500720c */ /* 0x000fe40003f85340 */
[----:B------:R-:W1:Y:S09]  /*5000*/  @UP1 LDCU.64 UR4, c[0x0][0x888] ;  /* 0x00011100ff0417ac */ /* 0x000e720008000a00 */
[----:B------:R-:W-:Y:S01]  /*5010*/  @P0 PLOP3.LUT P1, PT, P3, PT, PT, 0x80, 0x8 ;  /* 0x000000000008081c */ /* 0x000fe20001f2f070 */
[----:B-1----:R-:W-:Y:S04]  /*5020*/  @UP1 UISETP.NE.U32.AND UP0, UPT, UR4, URZ, UPT ;  /* 0x000000ff0400128c */ /* 0x002fe8000bf05070 */
[----:B------:R-:W-:Y:S04]  /*5030*/  @UP1 UISETP.NE.AND.EX UP0, UPT, UR5, URZ, UPT, UP0 ;  /* 0x000000ff0500128c */ /* 0x000fe8000bf05300 */
[----:B------:R-:W-:Y:S01]  /*5040*/  @UP1 USEL UR4, URZ, 0xffffffff, UP0 ;  /* 0xffffffffff041887 */ /* 0x000fe20008000000 */
[----:B------:R-:W-:Y:S11]  /*5050*/  @!P3 BRA `(.L_x_83) ;  /* 0x00000000002cb947 */ /* 0x000ff60003800000 */
[----:B------:R-:W-:Y:S01]  /*5060*/  ISETP.NE.U32.AND P2, PT, R86, RZ, PT ;  /* 0x000000ff5600720c */ /* 0x000fe20003f45070 */
[----:B------:R-:W-:Y:S03]  /*5070*/  IMAD.MOV.U32 R98, RZ, RZ, 0x1 ;  /* 0x00000001ff627424 */ /* 0x000fe600078e00ff */
[----:B------:R-:W-:Y:S11]  /*5080*/  ISETP.NE.AND.EX P2, PT, R87, RZ, PT, P2 ;  /* 0x000000ff5700720c */ /* 0x000ff60003f45320 */
[----:B------:R-:W-:Y:S02]  /*5090*/  @!UPT UIADD3 URZ, UPT, UPT, URZ, URZ, URZ ;  /* 0x000000fffffff290 */ /* 0x000fe4000fffe0ff */
[----:B------:R-:W1:Y:S01]  /*50a0*/  @P2 LDC.64 R2, c[0x0][0x888] ;  /* 0x00022200ff022b82 */ /* 0x000e620000000a00 */
[----:B------:R-:W-:Y:S04]  /*50b0*/  @P2 IMAD R0, R88, UR36, RZ ;  /* 0x0000002458002c24 */ /* 0x000fe8000f8e02ff */
[----:B-1----:R-:W-:Y:S04]  /*50c0*/  @P2 IMAD.WIDE R2, R0, 0x4, R2 ;  /* 0x0000000400022825 */ /* 0x002fe800078e0202 */
[----:B------:R-:W-:Y:S01]  /*50d0*/  HFMA2 R0, -RZ, RZ, 0, 5.9604644775390625e-08 ;  /* 0x00000001ff007431 */ /* 0x000fe200000001ff */
[----:B-----5:R1:W5:Y:S04]  /*50e0*/  @P2 LDG.E R48, desc[UR40][R2.64] ;  /* 0x0000002802302981 */ /* 0x020368000c1e1900 */
[----:B------:R-:W-:Y:S01]  /*50f0*/  @!P2 PRMT R98, R0, 0x7610, R98 ;  /* 0x000076100062a816 */ /* 0x000fe20000000062 */
[----:B-1----:R-:W2:Y:S06]  /*5100*/  @!P2 LDC R48, c[0x0][0x880] ;  /* 0x00022000ff30ab82 */ /* 0x002eac0000000800 */
.L_x_83:
[----:B------:R-:W-:Y:S05]  /*5110*/  @!P4 BRA `(.L_x_84) ;  /* 0x000000000020c947 */ /* 0x000fea0003800000 */
[----:B------:R-:W-:Y:S04]  /*5120*/  ISETP.NE.U32.AND P2, PT, R82, RZ, PT ;  /* 0x000000ff5200720c */ /* 0x000fe80003f45070 */
[----:B------:R-:W-:Y:S11]  /*5130*/  ISETP.NE.AND.EX P2, PT, R83, RZ, PT, P2 ;  /* 0x000000ff5300720c */ /* 0x000ff60003f45320 */
[----:B------:R-:W-:Y:S02]  /*5140*/  @!UPT UIADD3 URZ, UPT, UPT, URZ, URZ, URZ ;  /* 0x000000fffffff290 */ /* 0x000fe4000fffe0ff */
[----:B------:R-:W1:Y:S01]  /*5150*/  @P2 LDC.64 R2, c[0x0][0x8a8] ;  /* 0x00022a00ff022b82 */ /* 0x000e620000000a00 */
[----:B------:R-:W-:Y:S04]  /*5160*/  @P2 IMAD R0, R84, UR36, RZ ;  /* 0x0000002454002c24 */ /* 0x000fe8000f8e02ff */
[----:B-1----:R-:W-:Y:S05]  /*5170*/  @P2 IMAD.WIDE R2, R0, 0x4, R2 ;  /* 0x0000000400022825 */ /* 0x002fea00078e0202 */
[----:B-----5:R1:W5:Y:S02]  /*5180*/  @P2 LDG.E R47, desc[UR40][R2.64] ;  /* 0x00000028022f2981 */ /* 0x020364000c1e1900 */
[----:B-1----:R-:W3:Y:S02]  /*5190*/  @!P2 LDC R47, c[0x0][0x8a0] ;  /* 0x00022800ff2fab82 */ /* 0x002ee40000000800 */
.L_x_84:
[----:B--2--5:R-:W-:Y:S01]  /*51a0*/  @P0 ISETP.NE.AND P4, PT, R48, RZ, PT ;  /* 0x000000ff3000020c */ /* 0x024fe20003f85270 */
[----:B------:R-:W-:Y:S01]  /*51b0*/  IMAD.U32 R0, RZ, RZ, UR4 ;  /* 0x00000004ff007e24 */ /* 0x000fe2000f8e00ff */
[----:B------:R-:W-:Y:S01]  /*51c0*/  @P0 LOP3.LUT P2, RZ, R98, 0xff, RZ, 0xc0, !PT ;  /* 0x000000ff62ff0812 */ /* 0x000fe2000784c0ff */
[----:B------:R-:W-:Y:S01]  /*51d0*/  BSSY B1, `(.L_x_85) ;  /* 0x0000039000017945 */ /* 0x000fe20003800000 */
[----:B------:R-:W-:Y:S02]  /*51e0*/  @P0 SEL R9, RZ, 0xffffffff, P4 ;  /* 0xffffffffff090807 */ /* 0x000fe40002000000 */
[----:B------:R-:W-:Y:S02]  /*51f0*/  CS2R R58, SRZ ;  /* 0x00000000003a7805 */ /* 0x000fe4000001ff00 */
[----:B------:R-:W-:Y:S02]  /*5200*/  LEA R92, R44, UR43, 0x3 ;  /* 0x0000002b2c5c7c11 */ /* 0x000fe4000f8e18ff */
[----:B------:R-:W-:Y:S02]  /*5210*/  CS2R R56, SRZ ;  /* 0x0000000000387805 */ /* 0x000fe4000001ff00 */
[----:B------:R-:W-:Y:S02]  /*5220*/  @P1 SEL R9, R0, R9, !P2 ;  /* 0x0000000900091207 */ /* 0x000fe40005000000 */
[----:B------:R-:W-:Y:S02]  /*5230*/  CS2R R54, SRZ ;  /* 0x0000000000367805 */ /* 0x000fe4000001ff00 */
[----:B------:R-:W-:Y:S02]  /*5240*/  SHF.L.U32 R7, R110, 0x1f, RZ ;  /* 0x0000001f6e077819 */ /* 0x000fe400000006ff */
[----:B------:R-:W-:Y:S02]  /*5250*/  CS2R R52, SRZ ;  /* 0x0000000000347805 */ /* 0x000fe4000001ff00 */
[----:B------:R-:W-:Y:S02]  /*5260*/  @P0 LOP3.LUT R9, R9, 0x1, RZ, 0xc0, !PT ;  /* 0x0000000109090812 */ /* 0x000fe400078ec0ff */
[C---:B------:R-:W-:Y:S02]  /*5270*/  LEA.HI R5, R44.reuse, R44, RZ, 0x1 ;  /* 0x0000002c2c057211 */ /* 0x040fe400078f08ff */
[----:B------:R-:W-:Y:S02]  /*5280*/  ISETP.NE.U32.OR P1, PT, R9, 0x1, !P0 ;  /* 0x000000010900780c */ /* 0x000fe40004725470 */
[----:B------:R-:W-:Y:S01]  /*5290*/  PLOP3.LUT P5, PT, PT, PT, PT, 0x8, 0x80 ;  /* 0x000000000080781c */ /* 0x000fe20003fae170 */
[C---:B------:R-:W-:Y:S01]  /*52a0*/  IMAD.SHL.U32 R3, R5.reuse, 0x20, RZ ;  /* 0x0000002005037824 */ /* 0x040fe200078e00ff */
[----:B------:R-:W-:Y:S04]  /*52b0*/  LOP3.LUT R5, R5, 0xffe, RZ, 0xc0, !PT ;  /* 0x00000ffe05057812 */ /* 0x000fe800078ec0ff */
[----:B------:R-:W-:Y:S01]  /*52c0*/  LOP3.LUT R3, R3, 0xffffffc0, RZ, 0xc0, !PT ;  /* 0xffffffc003037812 */ /* 0x000fe200078ec0ff */
[----:B------:R-:W-:Y:S04]  /*52d0*/  IMAD.IADD R32, R44, 0x1, -R5 ;  /* 0x000000012c207824 */ /* 0x000fe800078e0a05 */
[----:B------:R-:W-:Y:S01]  /*52e0*/  @P1 SHF.L.U32 R2, R108, 0x1f, RZ ;  /* 0x0000001f6c021819 */ /* 0x000fe200000006ff */
[----:B------:R-:W-:Y:S03]  /*52f0*/  IMAD.IADD R3, R46, 0x1, R3 ;  /* 0x000000012e037824 */ /* 0x000fe600078e0203 */
[----:B------:R-:W1:Y:S01]  /*5300*/  @P1 SYNCS.PHASECHK.TRANS64.TRYWAIT P0, [UR43+0x50], R2 ;  /* 0x00005002ff0015a7 */ /* 0x000e62000800112b */
[----:B------:R-:W-:Y:S01]  /*5310*/  IMAD R32, R32, 0x100000, R3 ;  /* 0x0010000020207824 */ /* 0x000fe200078e0203 */
[----:B------:R2:W4:Y:S01]  /*5320*/  SYNCS.PHASECHK.TRANS64.TRYWAIT P4, [R92+URZ+0x90], R7 ;  /* 0x000090075c0075a7 */ /* 0x00052200080811ff */
[----:B-1----:R-:W-:Y:S01]  /*5330*/  @P1 PLOP3.LUT P5, PT, P0, PT, PT, 0x8, 0x80 ;  /* 0x000000000080181c */ /* 0x002fe200007ae170 */
[----:B------:R-:W-:Y:S01]  /*5340*/  @!UPT UIADD3 URZ, UPT, UPT, URZ, URZ, URZ ;  /* 0x000000fffffff290 */ /* 0x000fe2000fffe0ff */
[----:B--2---:R-:W-:Y:S11]  /*5350*/  @!P1 BRA `(.L_x_86) ;  /* 0x0000000000809947 */ /* 0x004ff60003800000 */
[----:B------:R-:W-:Y:S01]  /*5360*/  ISETP.NE.U32.AND P0, PT, RZ, UR38, PT ;  /* 0x00000026ff007c0c */ /* 0x000fe2000bf05070 */
[----:B------:R-:W-:Y:S01]  /*5370*/  BSSY B0, `(.L_x_87) ;  /* 0x0000012000007945 */ /* 0x000fe20003800000 */
[----:B------:R-:W-:Y:S02]  /*5380*/  ISETP.NE.AND P2, PT, R48, RZ, PT ;  /* 0x000000ff3000720c */ /* 0x000fe40003f45270 */
[----:B------:R-:W-:Y:S02]  /*5390*/  CS2R R54, SRZ ;  /* 0x0000000000367805 */ /* 0x000fe4000001ff00 */
[----:B------:R-:W-:Y:S02]  /*53a0*/  ISETP.NE.AND.EX P0, PT, RZ, UR39, PT, P0 ;  /* 0x00000027ff007c0c */ /* 0x000fe4000bf05300 */
[----:B------:R-:W-:Y:S02]  /*53b0*/  CS2R R52, SRZ ;  /* 0x0000000000347805 */ /* 0x000fe4000001ff00 */
[----:B------:R-:W-:Y:S02]  /*53c0*/  LOP3.LUT P1, RZ, R98, 0xff, RZ, 0xc0, !PT ;  /* 0x000000ff62ff7812 */ /* 0x000fe4000782c0ff */
[----:B------:R-:W-:Y:S02]  /*53d0*/  CS2R R58, SRZ ;  /* 0x00000000003a7805 */ /* 0x000fe4000001ff00 */
[----:B------:R-:W-:Y:S02]  /*53e0*/  SEL R0, RZ, 0xffffffff, P2 ;  /* 0xffffffffff007807 */ /* 0x000fe40001000000 */
[----:B------:R-:W-:Y:S02]  /*53f0*/  CS2R R56, SRZ ;  /* 0x0000000000387805 */ /* 0x000fe4000001ff00 */
[----:B------:R-:W-:Y:S04]  /*5400*/  SEL R3, RZ, 0xffffffff, P0 ;  /* 0xffffffffff037807 */ /* 0x000fe80000000000 */
[----:B------:R-:W-:Y:S04]  /*5410*/  @P3 SEL R0, R3, R0, !P1 ;  /* 0x0000000003003207 */ /* 0x000fe80004800000 */
[----:B------:R-:W-:Y:S04]  /*5420*/  LOP3.LUT R0, R0, 0x1, RZ, 0xc0, !PT ;  /* 0x0000000100007812 */ /* 0x000fe800078ec0ff */
[----:B------:R-:W-:Y:S01]  /*5430*/  ISETP.NE.U32.AND P0, PT, R0, 0x1, PT ;  /* 0x000000010000780c */ /* 0x000fe20003f05070 */
[----:B------:R-:W-:Y:S01]  /*5440*/  @!UPT UIADD3 URZ, UPT, UPT, URZ, URZ, URZ ;  /* 0x000000fffffff290 */ /* 0x000fe2000fffe0ff */
[----:B------:R-:W-:Y:S11]  /*5450*/  @!P5 BRA `(.L_x_88) ;  /* 0x00000000000cd947 */ /* 0x000ff60003800000 */
[----:B------:R-:W-:Y:S04]  /*5460*/  SHF.L.U32 R3, R108, 0x1f, RZ ;  /* 0x0000001f6c037819 */ /* 0x000fe800000006ff */
[----:B------:R-:W1:Y:S02]  /*5470*/  SYNCS.PHASECHK.TRANS64.TRYWAIT P1, [UR43+0x50], R3 ;  /* 0x00005003ff0075a7 */ /* 0x000e64000802112b */
[----:B-1----:R-:W-:Y:S05]  /*5480*/  @!P1 BRA `(.L_x_89) ;  /* 0x0000001400889947 */ /* 0x002fea0003800000 */
.L_x_88:
[----:B------:R-:W-:Y:S05]  /*5490*/  BSYNC B0 ;  /* 0x0000000000007941 */ /* 0x000fea0003800000 */
.L_x_87:
[----:B------:R2:W1:Y:S01]  /*54a0*/  @P0 LDS.128 R52, [R105+UR43+0x200] ;  /* 0x0002002b69340984 */ /* 0x0004620008000c00 */
[----:B------:R-:W-:Y:S01]  /*54b0*/  UIADD3 UR4, UPT, UPT, UR43, 0x58, URZ ;  /* 0x000000582b047890 */ /* 0x000fe2000fffe0ff */
[----:B------:R-:W-:Y:S02]  /*54c0*/  LOP3.LUT R108, R108, 0x1, RZ, 0x3c, !PT ;  /* 0x000000016c6c7812 */ /* 0x000fe400078e3cff */
[----:B------:R2:W1:Y:S01]  /*54d0*/  @P0 LDS.128 R56, [R104+0x10] ;  /* 0x0000100068380984 */ /* 0x0004620000000c00 */
[----:B------:R-:W-:Y:S01]  /*54e0*/  UPRMT UR4, UR37, 0x654, UR4 ;  /* 0x0000065425047896 */ /* 0x000fe20008000004 */
[----:B------:R-:W-:Y:S01]  /*54f0*/  @!PT LDS RZ, [RZ] ;  /* 0x00000000fffff984 */ /* 0x000fe20000000800 */
[----:B------:R-:W-:Y:S01]  /*5500*/  @!PT LDS RZ, [RZ] ;  /* 0x00000000fffff984 */ /* 0x000fe20000000800 */
[----:B------:R-:W-:Y:S01]  /*5510*/  @!PT LDS RZ, [RZ] ;  /* 0x00000000fffff984 */ /* 0x000fe20000000800 */
[----:B------:R-:W-:Y:S01]  /*5520*/  @!PT LDS RZ, [RZ] ;  /* 0x00000000fffff984 */ /* 0x000fe20000000800 */
[----:B------:R5:W-:Y:S06]  /*5530*/  MEMBAR.ALL.CTA ;  /* 0x0000000000007992 */ /* 0x000bec0000008000 */
[----:B-----5:R-:W5:Y:S02]  /*5540*/  FENCE.VIEW.ASYNC.S ;  /* 0x00000000000073c6 */ /* 0x020f640000000000 */
[----:B-----5:R-:W-:Y:S03]  /*5550*/  SYNCS.ARRIVE.TRANS64.RED.A1T0 RZ, [UR4], RZ ;  /* 0x000000ffffff79a7 */ /* 0x020fe60008100404 */
.L_x_86:
[----:B------:R-:W-:Y:S05]  /*5560*/  BSYNC B1 ;  /* 0x0000000000017941 */ /* 0x000fea0003800000 */
.L_x_85:
[----:B-1----:R-:W-:Y:S04]  /*5570*/  SHF.R.U32.HI R3, RZ, 0x15, R32 ;  /* 0x00000015ff037819 */ /* 0x002fe80000011620 */
[----:B------:R-:W-:Y:S01]  /*5580*/  LOP3.LUT P0, RZ, R3, 0x3, R106, 0x48, !PT ;  /* 0x0000000303ff7812 */ /* 0x000fe2000780486a */
[----:B------:R-:W-:Y:S01]  /*5590*/  @!UPT UIADD3 URZ, UPT, UPT, URZ, URZ, URZ ;  /* 0x000000fffffff290 */ /* 0x000fe2000fffe0ff */
[----:B----4-:R-:W-:Y:S11]  /*55a0*/  @P4 BRA `(.L_x_90) ;  /* 0x0000000000084947 */ /* 0x010ff60003800000 */
[----:B------:R-:W1:Y:S02]  /*55b0*/  SYNCS.PHASECHK.TRANS64.TRYWAIT P1, [R92+URZ+0x90], R7 ;  /* 0x000090075c0075a7 */ /* 0x000e6400080211ff */
[----:B-1----:R-:W-:Y:S05]  /*55c0*/  @!P1 BRA `(.L_x_91) ;  /* 0x0000001400509947 */ /* 0x002fea0003800000 */
.L_x_90:
[----:B------:R-:W-:Y:S05]  /*55d0*/  @!P0 BRA `(.L_x_92) ;  /* 0x0000000000408947 */ /* 0x000fea0003800000 */
[----:B------:R-:W4:Y:S01]  /*55e0*/  LDCU.64 UR8, c[0x4][0x70] ;  /* 0x01000e00ff0877ac */ /* 0x000f220008000a00 */
[----:B------:R-:W-:Y:S01]  /*55f0*/  MOV R3, 0x0 ;  /* 0x0000000000037802 */ /* 0x000fe20000000f00 */
[----:B------:R-:W-:Y:S02]  /*5600*/  HFMA2 R12, -RZ, RZ, 0, 5.9604644775390625e-08 ;  /* 0x00000001ff0c7431 */ /* 0x000fe400000001ff */
[----:B------:R-:W-:Y:S02]  /*5610*/  IMAD.MOV.U32 R8, RZ, RZ, 0x192 ;  /* 0x00000192ff087424 */ /* 0x000fe400078e00ff */
[----:B------:R-:W-:Y:S01]  /*5620*/  IMAD.MOV.U32 R13, RZ, RZ, RZ ;  /* 0x000000ffff0d7224 */ /* 0x000fe200078e00ff */
[----:B------:R-:W1:Y:S01]  /*5630*/  LDCU.64 UR6, c[0x4][0x78] ;  /* 0x01000f00ff0677ac */ /* 0x000e620008000a00 */
[----:B------:R-:W2:Y:S01]  /*5640*/  LDC.64 R2, c[0x4][R3] ;  /* 0x0100000003027b82 */ /* 0x000ea20000000a00 */
[----:B------:R-:W5:Y:S01]  /*5650*/  LDCU.64 UR4, c[0x4][0x10] ;  /* 0x01000200ff0477ac */ /* 0x000f620008000a00 */
[----:B----4-:R-:W-:Y:S01]  /*5660*/  MOV R5, UR9 ;  /* 0x0000000900057c02 */ /* 0x010fe20008000f00 */
[----:B------:R-:W-:Y:S01]  /*5670*/  IMAD.U32 R4, RZ, RZ, UR8 ;  /* 0x00000008ff047e24 */ /* 0x000fe2000f8e00ff */
[----:B-1----:R-:W-:Y:S01]  /*5680*/  MOV R7, UR7 ;  /* 0x0000000700077c02 */ /* 0x002fe20008000f00 */
[----:B------:R-:W-:Y:S01]  /*5690*/  IMAD.U32 R6, RZ, RZ, UR6 ;  /* 0x00000006ff067e24 */ /* 0x000fe2000f8e00ff */
[----:B-----5:R-:W-:Y:S01]  /*56a0*/  MOV R11, UR5 ;  /* 0x00000005000b7c02 */ /* 0x020fe20008000f00 */
[----:B------:R-:W-:Y:S02]  /*56b0*/  IMAD.U32 R10, RZ, RZ, UR4 ;  /* 0x00000004ff0a7e24 */ /* 0x000fe4000f8e00ff */
[----:B------:R-:W-:Y:S07]  /*56c0*/  LEPC R20, `(.L_x_92) ;  /* 0x000000001014794e */ /* 0x000fee0000000000 */
[----:B--23--:R-:W-:Y:S05]  /*56d0*/  CALL.ABS.NOINC R2 ;  /* 0x0000000002007343 */ /* 0x00cfea0003c00000 */
.L_x_92:
[----:B------:R-:W-:Y:S01]  /*56e0*/  LOP3.LUT P0, RZ, R103, 0x60, RZ, 0xc0, !PT ;  /* 0x0000006067ff7812 */ /* 0x000fe2000780c0ff */
[----:B------:R-:W-:Y:S05]  /*56f0*/  WARPSYNC.ALL ;  /* 0x0000000000007948 */ /* 0x000fea0003800000 */
[----:B------:R-:W-:Y:S01]  /*5700*/  IMAD.SHL.U32 R78, R53, 0x100, RZ ;  /* 0x00000100354e7824 */ /* 0x000fe200078e00ff */
[----:B------:R-:W-:Y:S01]  /*5710*/  R2UR UR4, R32 ;  /* 0x00000000200472ca */ /* 0x000fe200000e0000 */
[----:B------:R-:W-:Y:S01]  /*5720*/  IMAD.SHL.U32 R72, R55, 0x100, RZ ;  /* 0x0000010037487824 */ /* 0x000fe200078e00ff */
[C---:B------:R-:W-:Y:S01]  /*5730*/  SHF.L.U32 R50, R52.reuse, 0x10, RZ ;  /* 0x0000001034327819 */ /* 0x040fe200000006ff */
[----:B------:R-:W-:Y:S01]  /*5740*/  IMAD.SHL.U32 R66, R57, 0x100, RZ ;  /* 0x0000010039427824 */ /* 0x000fe200078e00ff */
[C---:B------:R-:W-:Y:S01]  /*5750*/  PRMT R49, R52.reuse, 0x8880, RZ ;  /* 0x0000888034317816 */ /* 0x040fe200000000ff */
[----:B------:R-:W-:Y:S01]  /*5760*/  IMAD.SHL.U32 R60, R59, 0x100, RZ ;  /* 0x000001003b3c7824 */ /* 0x000fe200078e00ff */
[----:B------:R-:W-:Y:S01]  /*5770*/  SHF.L.U32 R51, R52, 0x8, RZ ;  /* 0x0000000834337819 */ /* 0x000fe200000006ff */
[----:B------:R-:W-:Y:S01]  /*5780*/  BSSY.RECONVERGENT B0, `(.L_x_93) ;  /* 0x00000a0000007945 */ /* 0x000fe20003800200 */
[----:B------:R-:W-:Y:S02]  /*5790*/  SHF.R.S32.HI R50, RZ, 0x18, R50 ;  /* 0x00000018ff327819 */ /* 0x000fe40000011432 */
[C---:B------:R-:W-:Y:S02]  /*57a0*/  PRMT R80, R53.reuse, 0x8880, RZ ;  /* 0x0000888035507816 */ /* 0x040fe400000000ff */
[----:B------:R-:W-:Y:S01]  /*57b0*/  SHF.R.S32.HI R51, RZ, 0x18, R51 ;  /* 0x00000018ff337819 */ /* 0x000fe20000011433 */
[----:B-1----:R-:W-:Y:S01]  /*57c0*/  LDTM.16dp32bit_t0_t15.x32 R4, tmem[UR4] ;  /* 0x00000004000479ee */ /* 0x002fe20008a80000 */
[----:B------:R-:W3:Y:S01]  /*57d0*/  LDTM.16dp32bit_t16_t31.x32 R4, tmem[UR4+0x20] ;  /* 0x00002004000479ee */ /* 0x000ee20008aa0000 */
[----:B------:R-:W-:Y:S01]  /*57e0*/  NOP ;  /* 0x0000000000007918 */ /* 0x000fe20000000000 */
[----:B------:R-:W-:Y:S02]  /*57f0*/  R2UR UR5, R92 ;  /* 0x000000005c0572ca */ /* 0x000fe400000e0000 */
[----:B------:R-:W-:Y:S02]  /*5800*/  SHF.R.S32.HI R52, RZ, 0x18, R52 ;  /* 0x00000018ff347819 */ /* 0x000fe40000011434 */
[----:B------:R-:W-:Y:S02]  /*5810*/  SHF.L.U32 R79, R53, 0x10, RZ ;  /* 0x00000010354f7819 */ /* 0x000fe400000006ff */
[C---:B------:R-:W-:Y:S02]  /*5820*/  PRMT R77, R54.reuse, 0x8880, RZ ;  /* 0x00008880364d7816 */ /* 0x040fe400000000ff */
[----:B------:R-:W-:Y:S02]  /*5830*/  SHF.R.S32.HI R53, RZ, 0x18, R53 ;  /* 0x00000018ff357819 */ /* 0x000fe40000011435 */
[----:B------:R-:W-:Y:S02]  /*5840*/  SHF.L.U32 R76, R54, 0x10, RZ ;  /* 0x00000010364c7819 */ /* 0x000fe400000006ff */
[C---:B------:R-:W-:Y:S01]  /*5850*/  PRMT R74, R55.reuse, 0x8880, RZ ;  /* 0x00008880374a7816 */ /* 0x040fe200000000ff */
[----:B------:R-:W-:Y:S01]  /*5860*/  UIADD3 UR5, UPT, UPT, UR5, 0xb0, URZ ;  /* 0x000000b005057890 */ /* 0x000fe2000fffe0ff */
[----:B------:R-:W-:Y:S02]  /*5870*/  SHF.L.U32 R73, R55, 0x10, RZ ;  /* 0x0000001037497819 */ /* 0x000fe400000006ff */
[C---:B------:R-:W-:Y:S01]  /*5880*/  PRMT R71, R56.reuse, 0x8880, RZ ;  /* 0x0000888038477816 */ /* 0x040fe200000000ff */
[----:B------:R-:W-:Y:S01]  /*5890*/  UPRMT UR5, UR37, 0x654, UR5 ;  /* 0x0000065425057896 */ /* 0x000fe20008000005 */
[----:B------:R-:W-:Y:S02]  /*58a0*/  SHF.R.S32.HI R55, RZ, 0x18, R55 ;  /* 0x00000018ff377819 */ /* 0x000fe40000011437 */
[----:B------:R-:W-:Y:S01]  /*58b0*/  SHF.L.U32 R70, R56, 0x10, RZ ;  /* 0x0000001038467819 */ /* 0x000fe200000006ff */
[----:B---3--:R-:W-:Y:S01]  /*58c0*/  IMAD R4, R47, R4, RZ ;  /* 0x000000042f047224 */ /* 0x008fe200078e02ff */
[----:B------:R-:W-:Y:S01]  /*58d0*/  PRMT R68, R57, 0x8880, RZ ;  /* 0x0000888039447816 */ /* 0x000fe200000000ff */
[----:B------:R-:W-:Y:S01]  /*58e0*/  IMAD R5, R47, R5, RZ ;  /* 0x000000052f057224 */ /* 0x000fe200078e02ff */
[----:B------:R-:W-:Y:S01]  /*58f0*/  SHF.L.U32 R67, R57, 0x10, RZ ;  /* 0x0000001039437819 */ /* 0x000fe200000006ff */
[----:B------:R-:W-:Y:S01]  /*5900*/  IMAD R6, R47, R6, RZ ;  /* 0x000000062f067224 */ /* 0x000fe200078e02ff */
[----:B------:R-:W-:Y:S01]  /*5910*/  SYNCS.ARRIVE.TRANS64.RED.A1T0 RZ, [UR5], RZ ;  /* 0x000000ffffff79a7 */ /* 0x000fe20008100405 */
[----:B------:R-:W-:Y:S01]  /*5920*/  IMAD R4, R49, R48, R4 ;  /* 0x0000003031047224 */ /* 0x000fe200078e0204 */
[----:B------:R-:W-:Y:S01]  /*5930*/  MOV R49, R80 ;  /* 0x0000005000317202 */ /* 0x000fe20000000f00 */
[----:B------:R-:W-:Y:S01]  /*5940*/  IMAD R7, R47, R7, RZ ;  /* 0x000000072f077224 */ /* 0x000fe200078e02ff */
[----:B------:R-:W-:Y:S01]  /*5950*/  PRMT R65, R58, 0x8880, RZ ;  /* 0x000088803a417816 */ /* 0x000fe200000000ff */
[-C--:B------:R-:W-:Y:S01]  /*5960*/  IMAD R5, R50, R48.reuse, R5 ;  /* 0x0000003032057224 */ /* 0x080fe200078e0205 */
[----:B------:R-:W-:Y:S01]  /*5970*/  SHF.R.S32.HI R50, RZ, 0x18, R79 ;  /* 0x00000018ff327819 */ /* 0x000fe2000001144f */
[----:B------:R-:W-:Y:S01]  /*5980*/  IMAD R6, R51, R48, R6 ;  /* 0x0000003033067224 */ /* 0x000fe200078e0206 */
[----:B------:R-:W-:Y:S01]  /*5990*/  SHF.R.S32.HI R51, RZ, 0x18, R78 ;  /* 0x00000018ff337819 */ /* 0x000fe2000001144e */
[C---:B------:R-:W-:Y:S01]  /*59a0*/  IMAD R8, R47.reuse, R8, RZ ;  /* 0x000000082f087224 */ /* 0x040fe200078e02ff */
[----:B------:R-:W-:Y:S01]  /*59b0*/  SHF.R.S32.HI R57, RZ, 0x18, R57 ;  /* 0x00000018ff397819 */ /* 0x000fe20000011439 */
[----:B------:R-:W-:Y:S01]  /*59c0*/  IMAD R7, R52, R48, R7 ;  /* 0x0000003034077224 */ /* 0x000fe200078e0207 */
[----:B------:R-:W-:Y:S01]  /*59d0*/  SHF.L.U32 R64, R58, 0x10, RZ ;  /* 0x000000103a407819 */ /* 0x000fe200000006ff */
[----:B------:R-:W-:Y:S01]  /*59e0*/  IMAD R9, R47, R9, RZ ;  /* 0x000000092f097224 */ /* 0x000fe200078e02ff */
[----:B------:R-:W-:Y:S01]  /*59f0*/  PRMT R62, R59, 0x8880, RZ ;  /* 0x000088803b3e7816 */ /* 0x000fe200000000ff */
[----:B------:R-:W-:Y:S01]  /*5a00*/  IMAD R10, R47, R10, RZ ;  /* 0x0000000a2f0a7224 */ /* 0x000fe200078e02ff */
[----:B------:R-:W-:Y:S01]  /*5a10*/  I2IP.S8.S32.SAT R92, R7, R6, RZ ;  /* 0x00000006075c7239 */ /* 0x000fe200000014ff */
[----:B------:R-:W-:Y:S01]  /*5a20*/  IMAD R8, R49, R48, R8 ;  /* 0x0000003031087224 */ /* 0x000fe200078e0208 */
[----:B------:R-:W-:Y:S01]  /*5a30*/  MOV R49, R77 ;  /* 0x0000004d00317202 */ /* 0x000fe20000000f00 */
[----:B------:R-:W-:Y:S01]  /*5a40*/  IMAD R11, R47, R11, RZ ;  /* 0x0000000b2f0b7224 */ /* 0x000fe200078e02ff */
[----:B------:R-:W-:Y:S01]  /*5a50*/  I2IP.S8.S32.SAT R92, R5, R4, R92 ;  /* 0x00000004055c7239 */ /* 0x000fe2000000145c */
[-C--:B------:R-:W-:Y:S01]  /*5a60*/  IMAD R9, R50, R48.reuse, R9 ;  /* 0x0000003032097224 */ /* 0x080fe200078e0209 */
[----:B------:R-:W-:Y:S01]  /*5a70*/  SHF.R.S32.HI R50, RZ, 0x18, R76 ;  /* 0x00000018ff327819 */ /* 0x000fe2000001144c */
[----:B------:R-:W-:Y:S01]  /*5a80*/  IMAD R10, R51, R48, R10 ;  /* 0x00000030330a7224 */ /* 0x000fe200078e020a */
[----:B------:R-:W-:Y:S01]  /*5a90*/  MOV R51, R74 ;  /* 0x0000004a00337202 */ /* 0x000fe20000000f00 */
[----:B------:R-:W-:Y:S01]  /*5aa0*/  IMAD R12, R47, R12, RZ ;  /* 0x0000000c2f0c7224 */ /* 0x000fe200078e02ff */
[----:B------:R-:W-:Y:S01]  /*5ab0*/  SHF.L.U32 R75, R54, 0x8, RZ ;  /* 0x00000008364b7819 */ /* 0x000fe200000006ff */
[-C--:B------:R-:W-:Y:S01]  /*5ac0*/  IMAD R11, R53, R48.reuse, R11 ;  /* 0x00000030350b7224 */ /* 0x080fe200078e020b */
[----:B------:R-:W-:Y:S01]  /*5ad0*/  SHF.R.S32.HI R54, RZ, 0x18, R54 ;  /* 0x00000018ff367819 */ /* 0x000fe20000011436 */
[----:B------:R-:W-:Y:S01]  /*5ae0*/  IMAD R13, R47, R13, RZ ;  /* 0x0000000d2f0d7224 */ /* 0x000fe200078e02ff */
[----:B------:R-:W-:Y:S01]  /*5af0*/  SHF.R.S32.HI R53, RZ, 0x18, R72 ;  /* 0x00000018ff357819 */ /* 0x000fe20000011448 */
[----:B------:R-:W-:Y:S01]  /*5b00*/  IMAD R12, R49, R48, R12 ;  /* 0x00000030310c7224 */ /* 0x000fe200078e020c */
[----:B------:R-:W-:Y:S01]  /*5b10*/  SHF.R.S32.HI R49, RZ, 0x18, R75 ;  /* 0x00000018ff317819 */ /* 0x000fe2000001144b */
[----:B------:R-:W-:Y:S01]  /*5b20*/  IMAD R14, R47, R14, RZ ;  /* 0x0000000e2f0e7224 */ /* 0x000fe200078e02ff */
[----:B------:R-:W-:Y:S01]  /*5b30*/  I2IP.S8.S32.SAT R93, R11, R10, RZ ;  /* 0x0000000a0b5d7239 */ /* 0x000fe200000014ff */
[----:B------:R-:W-:Y:S01]  /*5b40*/  IMAD R15, R47, R15, RZ ;  /* 0x0000000f2f0f7224 */ /* 0x000fe200078e02ff */
[----:B------:R-:W-:Y:S01]  /*5b50*/  SHF.L.U32 R61, R59, 0x10, RZ ;  /* 0x000000103b3d7819 */ /* 0x000fe200000006ff */
[----:B------:R-:W-:Y:S01]  /*5b60*/  IMAD R13, R50, R48, R13 ;  /* 0x00000030320d7224 */ /* 0x000fe200078e020d */
[----:B------:R-:W-:Y:S01]  /*5b70*/  I2IP.S8.S32.SAT R93, R9, R8, R93 ;  /* 0x00000008095d7239 */ /* 0x000fe2000000145d */
[----:B------:R-:W-:Y:S01]  /*5b80*/  IMAD R16, R47, R16, RZ ;  /* 0x000000102f107224 */ /* 0x000fe200078e02ff */
[----:B------:R-:W-:Y:S01]  /*5b90*/  SHF.R.S32.HI R50, RZ, 0x18, R73 ;  /* 0x00000018ff327819 */ /* 0x000fe20000011449 */
[-C--:B------:R-:W-:Y:S01]  /*5ba0*/  IMAD R14, R49, R48.reuse, R14 ;  /* 0x00000030310e7224 */ /* 0x080fe200078e020e */
[----:B------:R-:W-:Y:S01]  /*5bb0*/  SHF.R.S32.HI R59, RZ, 0x18, R59 ;  /* 0x00000018ff3b7819 */ /* 0x000fe2000001143b */
[C---:B------:R-:W-:Y:S01]  /*5bc0*/  IMAD R17, R47.reuse, R17, RZ ;  /* 0x000000112f117224 */ /* 0x040fe200078e02ff */
[----:B------:R-:W-:Y:S01]  /*5bd0*/  SHF.L.U32 R69, R56, 0x8, RZ ;  /* 0x0000000838457819 */ /* 0x000fe200000006ff */
[----:B------:R-:W-:Y:S01]  /*5be0*/  IMAD R15, R54, R48, R15 ;  /* 0x00000030360f7224 */ /* 0x000fe200078e020f */
[----:B------:R-:W-:Y:S01]  /*5bf0*/  SHF.R.S32.HI R56, RZ, 0x18, R56 ;  /* 0x00000018ff387819 */ /* 0x000fe20000011438 */
[----:B------:R-:W-:Y:S01]  /*5c00*/  IMAD R18, R47, R18, RZ ;  /* 0x000000122f127224 */ /* 0x000fe200078e02ff */
[----:B------:R-:W-:Y:S01]  /*5c10*/  SHF.L.U32 R63, R58, 0x8, RZ ;  /* 0x000000083a3f7819 */ /* 0x000fe200000006ff */
[----:B------:R-:W-:Y:S01]  /*5c20*/  IMAD R16, R51, R48, R16 ;  /* 0x0000003033107224 */ /* 0x000fe200078e0210 */
[----:B------:R-:W-:Y:S01]  /*5c30*/  I2IP.S8.S32.SAT R94, R15, R14, RZ ;  /* 0x0000000e0f5e7239 */ /* 0x000fe200000014ff */
[----:B------:R-:W-:Y:S01]  /*5c40*/  IMAD R19, R47, R19, RZ ;  /* 0x000000132f137224 */ /* 0x000fe200078e02ff */
[----:B------:R-:W-:Y:S01]  /*5c50*/  SHF.R.S32.HI R51, RZ, 0x18, R70 ;  /* 0x00000018ff337819 */ /* 0x000fe20000011446 */
[----:B------:R-:W-:Y:S01]  /*5c60*/  IMAD R17, R50, R48, R17 ;  /* 0x0000003032117224 */ /* 0x000fe200078e0211 */
[----:B------:R-:W-:Y:S01]  /*5c70*/  I2IP.S8.S32.SAT R94, R13, R12, R94 ;  /* 0x0000000c0d5e7239 */ /* 0x000fe2000000145e */
[----:B------:R-:W-:Y:S01]  /*5c80*/  IMAD R0, R47, R20, RZ ;  /* 0x000000142f007224 */ /* 0x000fe200078e02ff */
[----:B------:R-:W-:Y:S01]  /*5c90*/  SHF.R.S32.HI R50, RZ, 0x18, R69 ;  /* 0x00000018ff327819 */ /* 0x000fe20000011445 */
[-C--:B------:R-:W-:Y:S01]  /*5ca0*/  IMAD R18, R53, R48.reuse, R18 ;  /* 0x0000003035127224 */ /* 0x080fe200078e0212 */
[----:B------:R-:W-:Y:S01]  /*5cb0*/  SHF.R.S32.HI R58, RZ, 0x18, R58 ;  /* 0x00000018ff3a7819 */ /* 0x000fe2000001143a */
[----:B------:R-:W-:Y:S01]  /*5cc0*/  IMAD.MOV.U32 R49, RZ, RZ, R71 ;  /* 0x000000ffff317224 */ /* 0x000fe200078e0047 */
[----:B------:R-:W-:Y:S01]  /*5cd0*/  SHF.R.S32.HI R53, RZ, 0x18, R60 ;  /* 0x00000018ff357819 */ /* 0x000fe2000001143c */
[----:B------:R-:W-:Y:S02]  /*5ce0*/  IMAD R2, R47, R21, RZ ;  /* 0x000000152f027224 */ /* 0x000fe400078e02ff */
[----:B------:R-:W-:Y:S02]  /*5cf0*/  IMAD R19, R55, R48, R19 ;  /* 0x0000003037137224 */ /* 0x000fe400078e0213 */
[----:B------:R-:W-:Y:S02]  /*5d00*/  IMAD R3, R47, R22, RZ ;  /* 0x000000162f037224 */ /* 0x000fe400078e02ff */
[----:B------:R-:W-:Y:S01]  /*5d10*/  IMAD R0, R49, R48, R0 ;  /* 0x0000003031007224 */ /* 0x000fe200078e0200 */
[----:B------:R-:W-:Y:S01]  /*5d20*/  I2IP.S8.S32.SAT R95, R19, R18, RZ ;  /* 0x00000012135f7239 */ /* 0x000fe200000014ff */
[----:B------:R-:W-:Y:S01]  /*5d30*/  IMAD R23, R47, R23, RZ ;  /* 0x000000172f177224 */ /* 0x000fe200078e02ff */
[----:B------:R-:W-:Y:S01]  /*5d40*/  MOV R49, R68 ;  /* 0x0000004400317202 */ /* 0x000fe20000000f00 */
[----:B------:R-:W-:Y:S01]  /*5d50*/  IMAD R2, R51, R48, R2 ;  /* 0x0000003033027224 */ /* 0x000fe200078e0202 */
[----:B------:R-:W-:Y:S01]  /*5d60*/  I2IP.S8.S32.SAT R95, R17, R16, R95 ;  /* 0x00000010115f7239 */ /* 0x000fe2000000145f */
[C---:B------:R-:W-:Y:S01]  /*5d70*/  IMAD R20, R47.reuse, R24, RZ ;  /* 0x000000182f147224 */ /* 0x040fe200078e02ff */
[----:B------:R-:W-:Y:S01]  /*5d80*/  SHF.R.S32.HI R51, RZ, 0x18, R66 ;  /* 0x00000018ff337819 */ /* 0x000fe20000011442 */
[-C--:B------:R-:W-:Y:S01]  /*5d90*/  IMAD R3, R50, R48.reuse, R3 ;  /* 0x0000003032037224 */ /* 0x080fe200078e0203 */
[----:B------:R-:W-:Y:S01]  /*5da0*/  SHF.R.S32.HI R50, RZ, 0x18, R67 ;  /* 0x00000018ff327819 */ /* 0x000fe20000011443 */
[C---:B------:R-:W-:Y:S01]  /*5db0*/  IMAD R21, R47.reuse, R25, RZ ;  /* 0x000000192f157224 */ /* 0x040fe200078e02ff */
[----:B------:R1:W-:Y:S01]  /*5dc0*/  STS.128 [R105+UR43+0x1200], R92 ;  /* 0x0012005c69007988 */ /* 0x0003e20008000c2b */
[----:B------:R-:W-:Y:S02]  /*5dd0*/  IMAD R23, R56, R48, R23 ;  /* 0x0000003038177224 */ /* 0x000fe400078e0217 */
[----:B------:R-:W-:Y:S02]  /*5de0*/  IMAD R22, R47, R26, RZ ;  /* 0x0000001a2f167224 */ /* 0x000fe400078e02ff */
[-C--:B------:R-:W-:Y:S01]  /*5df0*/  IMAD R20, R49, R48.reuse, R20 ;  /* 0x0000003031147224 */ /* 0x080fe200078e0214 */
[----:B------:R-:W-:Y:S01]  /*5e00*/  I2IP.S8.S32.SAT R115, R23, R3, RZ ;  /* 0x0000000317737239 */ /* 0x000fe200000014ff */
[C---:B------:R-:W-:Y:S01]  /*5e10*/  IMAD R27, R47.reuse, R27, RZ ;  /* 0x0000001b2f1b7224 */ /* 0x040fe200078e02ff */
[----:B------:R-:W-:Y:S01]  /*5e20*/  MOV R49, R65 ;  /* 0x0000004100317202 */ /* 0x000fe20000000f00 */
[----:B------:R-:W-:Y:S01]  /*5e30*/  IMAD R21, R50, R48, R21 ;  /* 0x0000003032157224 */ /* 0x000fe200078e0215 */
[----:B------:R-:W-:Y:S01]  /*5e40*/  I2IP.S8.S32.SAT R116, R2, R0, R115 ;  /* 0x0000000002747239 */ /* 0x000fe20000001473 */
[----:B------:R-:W-:Y:S01]  /*5e50*/  IMAD R24, R47, R28, RZ ;  /* 0x0000001c2f187224 */ /* 0x000fe200078e02ff */
[----:B------:R-:W-:Y:S01]  /*5e60*/  SHF.R.S32.HI R50, RZ, 0x18, R64 ;  /* 0x00000018ff327819 */ /* 0x000fe20000011440 */
[----:B------:R-:W-:Y:S01]  /*5e70*/  IMAD R22, R51, R48, R22 ;  /* 0x0000003033167224 */ /* 0x000fe200078e0216 */
[----:B------:R-:W-:Y:S01]  /*5e80*/  MOV R51, R62 ;  /* 0x0000003e00337202 */ /* 0x000fe20000000f00 */
[-C--:B------:R-:W-:Y:S02]  /*5e90*/  IMAD R27, R57, R48.reuse, R27 ;  /* 0x00000030391b7224 */ /* 0x080fe400078e021b */
[----:B------:R-:W-:Y:S02]  /*5ea0*/  IMAD R25, R47, R29, RZ ;  /* 0x0000001d2f197224 */ /* 0x000fe400078e02ff */
[----:B------:R-:W-:Y:S01]  /*5eb0*/  IMAD R24, R49, R48, R24 ;  /* 0x0000003031187224 */ /* 0x000fe200078e0218 */
[----:B------:R-:W-:Y:S01]  /*5ec0*/  SHF.R.S32.HI R49, RZ, 0x18, R63 ;  /* 0x00000018ff317819 */ /* 0x000fe2000001143f */
[----:B------:R-:W-:Y:S01]  /*5ed0*/  IMAD R26, R47, R30, RZ ;  /* 0x0000001e2f1a7224 */ /* 0x000fe200078e02ff */
[----:B------:R-:W-:Y:S01]  /*5ee0*/  I2IP.S8.S32.SAT R117, R27, R22, RZ ;  /* 0x000000161b757239 */ /* 0x000fe200000014ff */
[C---:B------:R-:W-:Y:S02]  /*5ef0*/  IMAD R31, R47.reuse, R31, RZ ;  /* 0x0000001f2f1f7224 */ /* 0x040fe400078e02ff */
[----:B------:R-:W-:Y:S01]  /*5f00*/  IMAD R25, R50, R48, R25 ;  /* 0x0000003032197224 */ /* 0x000fe200078e0219 */
[----:B------:R-:W-:Y:S01]  /*5f10*/  SHF.R.S32.HI R50, RZ, 0x18, R61 ;  /* 0x00000018ff327819 */ /* 0x000fe2000001143d */
[----:B------:R-:W-:Y:S01]  /*5f20*/  IMAD R28, R47, R32, RZ ;  /* 0x000000202f1c7224 */ /* 0x000fe200078e02ff */
[----:B------:R-:W-:Y:S01]  /*5f30*/  I2IP.S8.S32.SAT R117, R21, R20, R117 ;  /* 0x0000001415757239 */ /* 0x000fe20000001475 */
[-C--:B------:R-:W-:Y:S02]  /*5f40*/  IMAD R26, R49, R48.reuse, R26 ;  /* 0x00000030311a7224 */ /* 0x080fe400078e021a */
[----:B------:R-:W-:Y:S02]  /*5f50*/  IMAD R29, R47, R33, RZ ;  /* 0x000000212f1d7224 */ /* 0x000fe400078e02ff */
[-C--:B------:R-:W-:Y:S02]  /*5f60*/  IMAD R31, R58, R48.reuse, R31 ;  /* 0x000000303a1f7224 */ /* 0x080fe400078e021f */
[----:B------:R-:W-:Y:S02]  /*5f70*/  IMAD R28, R51, R48, R28 ;  /* 0x00000030331c7224 */ /* 0x000fe400078e021c */
[----:B------:R-:W-:Y:S01]  /*5f80*/  IMAD R30, R47, R34, RZ ;  /* 0x000000222f1e7224 */ /* 0x000fe200078e02ff */
[----:B------:R-:W-:Y:S01]  /*5f90*/  I2IP.S8.S32.SAT R114, R31, R26, RZ ;  /* 0x0000001a1f727239 */ /* 0x000fe200000014ff */
[----:B------:R-:W-:Y:S02]  /*5fa0*/  IMAD R29, R50, R48, R29 ;  /* 0x00000030321d7224 */ /* 0x000fe400078e021d */
[----:B------:R-:W-:Y:S01]  /*5fb0*/  IMAD R35, R47, R35, RZ ;  /* 0x000000232f237224 */ /* 0x000fe200078e02ff */
[----:B------:R-:W-:Y:S01]  /*5fc0*/  I2IP.S8.S32.SAT R118, R25, R24, R114 ;  /* 0x0000001819767239 */ /* 0x000fe20000001472 */
[-C--:B------:R-:W-:Y:S01]  /*5fd0*/  IMAD R30, R53, R48.reuse, R30 ;  /* 0x00000030351e7224 */ /* 0x080fe200078e021e */
[----:B------:R-:W-:Y:S01]  /*5fe0*/  IADD3 R114, PT, PT, R44, 0x1, RZ ;  /* 0x000000012c727810 */ /* 0x000fe20007ffe0ff */
[----:B------:R-:W-:Y:S05]  /*5ff0*/  IMAD R35, R59, R48, R35 ;  /* 0x000000303b237224 */ /* 0x000fea00078e0223 */
[----:B------:R-:W-:Y:S04]  /*6000*/  I2IP.S8.S32.SAT R120, R35, R30, RZ ;  /* 0x0000001e23787239 */ /* 0x000fe800000014ff */
[----:B------:R-:W-:Y:S05]  /*6010*/  I2IP.S8.S32.SAT R119, R29, R28, R120 ;  /* 0x0000001c1d777239 */ /* 0x000fea0000001478 */
[----:B------:R1:W-:Y:S01]  /*6020*/  STS.128 [R104+0x1010], R116 ;  /* 0x0010107468007388 */ /* 0x0003e20000000c00 */
[----:B------:R-:W-:Y:S01]  /*6030*/  @!PT LDS RZ, [RZ] ;  /* 0x00000000fffff984 */ /* 0x000fe20000000800 */
[----:B------:R-:W-:Y:S01]  /*6040*/  @!PT LDS RZ, [RZ] ;  /* 0x00000000fffff984 */ /* 0x000fe20000000800 */
[----:B------:R-:W-:Y:S01]  /*6050*/  @!PT LDS RZ, [RZ] ;  /* 0x00000000fffff984 */ /* 0x000fe20000000800 */
[----:B------:R-:W-:Y:S01]  /*6060*/  @!PT LDS RZ, [RZ] ;  /* 0x00000000fffff984 */ /* 0x000fe20000000800 */
[----:B------:R3:W-:Y:S07]  /*6070*/  MEMBAR.ALL.CTA ;  /* 0x0000000000007992 */ /* 0x0007ee0000008000 */
[----:B---3--:R-:W3:Y:S02]  /*6080*/  FENCE.VIEW.ASYNC.S ;  /* 0x00000000000073c6 */ /* 0x008ee40000000000 */
[----:B---3--:R-:W-:Y:S06]  /*6090*/  BAR.SYNC.DEFER_BLOCKING 0x1, 0x80 ;  /* 0x0042000000007b1d */ /* 0x008fec0000010000 */
[----:B------:R-:W-:Y:S05]  /*60a0*/  @P0 BRA `(.L_x_94) ;  /* 0x0000000000340947 */ /* 0x000fea0003800000 */
[----:B------:R-:W-:Y:S01]  /*60b0*/  UIADD3 UR12, UPT, UPT, UR43, 0x1200, URZ ;  /* 0x000012002b0c7890 */ /* 0x000fe2000fffe0ff */
[----:B------:R-:W-:Y:S01]  /*60c0*/  R2UR UR9, R97 ;  /* 0x00000000610972ca */ /* 0x000fe200000e0000 */
[----:B------:R-:W-:Y:S01]  /*60d0*/  UIADD3 UR10, UP0, UPT, UR46, 0x680, URZ ;  /* 0x000006802e0a7890 */ /* 0x000fe2000ff1e0ff */
[----:B------:R-:W-:Y:S01]  /*60e0*/  R2UR UR8, R99 ;  /* 0x00000000630872ca */ /* 0x000fe200000e0000 */
[----:B------:R-:W-:Y:S02]  /*60f0*/  UMOV UR7, UR36 ;  /* 0x0000002400077c82 */ /* 0x000fe40008000000 */
[----:B------:R-:W-:Y:S01]  /*6100*/  IMAD.U32 R111, RZ, RZ, UR12 ;  /* 0x0000000cff6f7e24 */ /* 0x000fe2000f8e00ff */
[----:B------:R-:W-:Y:S04]  /*6110*/  UIADD3.X UR11, UPT, UPT, URZ, UR47, URZ, UP0, !UPT ;  /* 0x0000002fff0b7290 */ /* 0x000fe800087fe4ff */
[----:B------:R-:W-:Y:S03]  /*6120*/  R2UR UR4, R111 ;  /* 0x000000006f0472ca */ /* 0x000fe600000e0000 */
[----:B------:R-:W-:Y:S02]  /*6130*/  USHF.L.U32 UR5, UR9, 0x6, URZ ;  /* 0x0000000609057899 */ /* 0x000fe400080006ff */
[----:B------:R-:W-:Y:S09]  /*6140*/  USHF.L.U32 UR6, UR8, 0x6, URZ ;  /* 0x0000000608067899 */ /* 0x000ff200080006ff */
[----:B------:R3:W-:Y:S01]  /*6150*/  UTMASTG.3D [UR4], [UR10] ;  /* 0x000000040a0073b5 */ /* 0x0007e20008010000 */
[----:B------:R0:W-:Y:S01]  /*6160*/  UTMACMDFLUSH ;  /* 0x00000000000079b7 */ /* 0x0001e20000000000 */
[----:B---3--:R-:W-:Y:S04]  /*6170*/  DEPBAR.LE SB0, 0x0 ;  /* 0x000080000000791a */ /* 0x008fe80000000000 */
.L_x_94:
[----:B------:R-:W-:Y:S05]  /*6180*/  BSYNC.RECONVERGENT B0 ;  /* 0x0000000000007941 */ /* 0x000fea0003800200 */
.L_x_93:
[----:B------:R-:W-:Y:S01]  /*6190*/  BAR.SYNC.DEFER_BLOCKING 0x1, 0x80 ;  /* 0x0042000000007b1d */ /* 0x000fe20000010000 */
[----:B------:R-:W-:Y:S01]  /*61a0*/  ISETP.NE.AND P2, PT, R112, RZ, PT ;  /* 0x000000ff7000720c */ /* 0x000fe20003f45270 */
[----:B------:R-:W-:Y:S01]  /*61b0*/  IMAD.IADD R97, R43, 0x1, R81 ;  /* 0x000000012b617824 */ /* 0x000fe200078e0251 */
[----:B------:R-:W-:Y:S01]  /*61c0*/  ISETP.NE.AND P0, PT, R113, 0x2, PT ;  /* 0x000000027100780c */ /* 0x000fe20003f05270 */
[----:B------:R-:W-:Y:S01]  /*61d0*/  IMAD.IADD R99, R45, 0x1, R96 ;  /* 0x000000012d637824 */ /* 0x000fe200078e0260 */
[----:B------:R-:W-:Y:S02]  /*61e0*/  ISETP.NE.AND P1, PT, R114, 0x4, PT ;  /* 0x000000047200780c */ /* 0x000fe40003f25270 */
[----:B------:R-:W-:Y:S02]  /*61f0*/  SEL R0, RZ, 0x1, P0 ;  /* 0x00000001ff007807 */ /* 0x000fe40000000000 */
[----:B------:R-:W-:Y:S02]  /*6200*/  SEL R3, RZ, 0x1, P1 ;  /* 0x00000001ff037807 */ /* 0x000fe40000800000 */
[----:B------:R-:W-:Y:S02]  /*6210*/  LOP3.LUT R109, R109, R0, RZ, 0x3c, !PT ;  /* 0x000000006d6d7212 */ /* 0x000fe400078e3cff */
[----:B------:R-:W-:Y:S02]  /*6220*/  LOP3.LUT R110, R110, R3, RZ, 0x3c, !PT ;  /* 0x000000036e6e7212 */ /* 0x000fe400078e3cff */
[----:B------:R-:W-:Y:S02]  /*6230*/  @P2 R2UR UR36, R107 ;  /* 0x000000006b2422ca */ /* 0x000fe400000e0000 */
[----:B------:R-:W-:Y:S02]  /*6240*/  SEL R113, R113, RZ, P0 ;  /* 0x000000ff71717207 */ /* 0x000fe40000000000 */
[----:B------:R-:W-:Y:S01]  /*6250*/  SEL R44, R114, RZ, P1 ;  /* 0x000000ff722c7207 */ /* 0x000fe20000800000 */
[----:B------:R-:W-:Y:S10]  /*6260*/  @P2 BRA `(.L_x_95) ;  /* 0xffffffe400682947 */ /* 0x000ff4000383ffff */
[----:B------:R-:W-:Y:S05]  /*6270*/  EXIT ;  /* 0x000000000000794d */ /* 0x000fea0003800000 */
.L_x_19:
[----:B--2---:R2:W1:Y:S02]  /*6280*/  SYNCS.PHASECHK.TRANS64.TRYWAIT P0, [R3+URZ+0xe0], R2 ;  /* 0x0000e002030075a7 */ /* 0x00446400080011ff */
[----:B-1----:R-:W-:Y:S05]  /*6290*/  @!P0 NANOSLEEP.SYNCS 0x989680 ;  /* 0x009896800000895d */ /* 0x002fea0003900000 */
[----:B------:R-:W1:Y:S02]  /*62a0*/  @!P0 SYNCS.PHASECHK.TRANS64 P0, [R3+URZ+0xe0], R2 ;  /* 0x0000e002030085a7 */ /* 0x000e6400080010ff */
[----:B-1----:R-:W-:Y:S05]  /*62b0*/  @!P0 BRA `(.L_x_19) ;  /* 0xfffffffc00f08947 */ /* 0x002fea000383ffff */
[----:B------:R-:W-:Y:S05]  /*62c0*/  BRA `(.L_x_96) ;  /* 0xffffffb000b47947 */ /* 0x000fea000383ffff */
.L_x_22:
[----:B-1----:R-:W-:-:S07]  /*62d0*/  MOV R2, UR33 ;  /* 0x0000002100027c02 */ /* 0x002fce0008000f00 */
.L_x_97:
[----:B-1----:R1:W2:Y:S02]  /*62e0*/  SYNCS.PHASECHK.TRANS64.TRYWAIT P0, [R2+URZ+0x28], R5 ;  /* 0x00002805020075a7 */ /* 0x0022a400080011ff */
[----:B--2---:R-:W-:Y:S05]  /*62f0*/  @!P0 NANOSLEEP.SYNCS 0x989680 ;  /* 0x009896800000895d */ /* 0x004fea0003900000 */
[----:B------:R-:W2:Y:S02]  /*6300*/  @!P0 SYNCS.PHASECHK.TRANS64 P0, [R2+URZ+0x28], R5 ;  /* 0x00002805020085a7 */ /* 0x000ea400080010ff */
[----:B--2---:R-:W-:Y:S05]  /*6310*/  @!P0 BRA `(.L_x_97) ;  /* 0xfffffffc00f08947 */ /* 0x004fea000383ffff */
[----:B------:R-:W-:Y:S05]  /*6320*/  BRA `(.L_x_21) ;  /* 0xffffffb400047947 */ /* 0x000fea000383ffff */
.L_x_28:
[----:B-1----:R-:W-:-:S07]  /*6330*/  MOV R2, UR17 ;  /* 0x0000001100027c02 */ /* 0x002fce0008000f00 */
.L_x_98:
[----:B-1----:R1:W2:Y:S02]  /*6340*/  SYNCS.PHASECHK.TRANS64.TRYWAIT P0, [R2+URZ+0x28], R5 ;  /* 0x00002805020075a7 */ /* 0x0022a400080011ff */
[----:B--2---:R-:W-:Y:S05]  /*6350*/  @!P0 NANOSLEEP.SYNCS 0x989680 ;  /* 0x009896800000895d */ /* 0x004fea0003900000 */
[----:B------:R-:W2:Y:S02]  /*6360*/  @!P0 SYNCS.PHASECHK.TRANS64 P0, [R2+URZ+0x28], R5 ;  /* 0x00002805020085a7 */ /* 0x000ea400080010ff */
[----:B--2---:R-:W-:Y:S05]  /*6370*/  @!P0 BRA `(.L_x_98) ;  /* 0xfffffffc00f08947 */ /* 0x004fea000383ffff */
[----:B------:R-:W-:Y:S05]  /*6380*/  BRA `(.L_x_27) ;  /* 0xffffffb400a87947 */ /* 0x000fea000383ffff */
.L_x_32:
[----:B-1----:R1:W2:Y:S02]  /*6390*/  SYNCS.PHASECHK.TRANS64.TRYWAIT P0, [R2+URZ+0x70], R3 ;  /* 0x00007003020075a7 */ /* 0x0022a400080011ff */
[----:B--2---:R-:W-:Y:S05]  /*63a0*/  @!P0 NANOSLEEP.SYNCS 0x989680 ;  /* 0x009896800000895d */ /* 0x004fea0003900000 */
[----:B------:R-:W2:Y:S02]  /*63b0*/  @!P0 SYNCS.PHASECHK.TRANS64 P0, [R2+URZ+0x70], R3 ;  /* 0x00007003020085a7 */ /* 0x000ea400080010ff */
[----:B--2---:R-:W-:Y:S05]  /*63c0*/  @!P0 BRA `(.L_x_32) ;  /* 0xfffffffc00f08947 */ /* 0x004fea000383ffff */
[----:B------:R-:W-:Y:S05]  /*63d0*/  BRA `(.L_x_99) ;  /* 0xffffffb800347947 */ /* 0x000fea000383ffff */
.L_x_36:
[----:B----4-:R-:W-:-:S07]  /*63e0*/  MOV R0, UR5 ;  /* 0x0000000500007c02 */ /* 0x010fce0008000f00 */
.L_x_100:
[----:B-1----:R1:W2:Y:S02]  /*63f0*/  SYNCS.PHASECHK.TRANS64.TRYWAIT P0, [R0+URZ], R3 ;  /* 0x00000003000075a7 */ /* 0x0022a400080011ff */
[----:B--2---:R-:W-:Y:S05]  /*6400*/  @!P0 NANOSLEEP.SYNCS 0x989680 ;  /* 0x009896800000895d */ /* 0x004fea0003900000 */
[----:B------:R-:W2:Y:S02]  /*6410*/  @!P0 SYNCS.PHASECHK.TRANS64 P0, [R0+URZ], R3 ;  /* 0x00000003000085a7 */ /* 0x000ea400080010ff */
[----:B--2---:R-:W-:Y:S05]  /*6420*/  @!P0 BRA `(.L_x_100) ;  /* 0xfffffffc00f08947 */ /* 0x004fea000383ffff */
[----:B------:R-:W-:Y:S05]  /*6430*/  BRA `(.L_x_101) ;  /* 0xffffffbc00a47947 */ /* 0x000fea000383ffff */
.L_x_37:
[----:B----4-:R-:W-:-:S07]  /*6440*/  MOV R0, UR5 ;  /* 0x0000000500007c02 */ /* 0x010fce0008000f00 */
.L_x_102:
[----:B-1----:R1:W2:Y:S02]  /*6450*/  SYNCS.PHASECHK.TRANS64.TRYWAIT P0, [R0+URZ], R3 ;  /* 0x00000003000075a7 */ /* 0x0022a400080011ff */
[----:B--2---:R-:W-:Y:S05]  /*6460*/  @!P0 NANOSLEEP.SYNCS 0x989680 ;  /* 0x009896800000895d */ /* 0x004fea0003900000 */
[----:B------:R-:W2:Y:S02]  /*6470*/  @!P0 SYNCS.PHASECHK.TRANS64 P0, [R0+URZ], R3 ;  /* 0x00000003000085a7 */ /* 0x000ea400080010ff */
[----:B--2---:R-:W-:Y:S05]  /*6480*/  @!P0 BRA `(.L_x_102) ;  /* 0xfffffffc00f08947 */ /* 0x004fea000383ffff */
[----:B------:R-:W-:Y:S05]  /*6490*/  BRA `(.L_x_103) ;  /* 0xffffffbc00b07947 */ /* 0x000fea000383ffff */
.L_x_38:
[----:B----4-:R-:W-:-:S07]  /*64a0*/  MOV R0, UR5 ;  /* 0x0000000500007c02 */ /* 0x010fce0008000f00 */
.L_x_104:
[----:B-1----:R1:W2:Y:S02]  /*64b0*/  SYNCS.PHASECHK.TRANS64.TRYWAIT P0, [R0+URZ], R3 ;  /* 0x00000003000075a7 */ /* 0x0022a400080011ff */
[----:B--2---:R-:W-:Y:S05]  /*64c0*/  @!P0 NANOSLEEP.SYNCS 0x989680 ;  /* 0x009896800000895d */ /* 0x004fea0003900000 */
[----:B------:R-:W2:Y:S02]  /*64d0*/  @!P0 SYNCS.PHASECHK.TRANS64 P0, [R0+URZ], R3 ;  /* 0x00000003000085a7 */ /* 0x000ea400080010ff */
[----:B--2---:R-:W-:Y:S05]  /*64e0*/  @!P0 BRA `(.L_x_104) ;  /* 0xfffffffc00f08947 */ /* 0x004fea000383ffff */
[----:B------:R-:W-:Y:S05]  /*64f0*/  BRA `(.L_x_105) ;  /* 0xffffffbc00bc7947 */ /* 0x000fea000383ffff */
.L_x_39:
[----:B----4-:R-:W-:-:S07]  /*6500*/  MOV R0, UR5 ;  /* 0x0000000500007c02 */ /* 0x010fce0008000f00 */
.L_x_106:
[----:B-1----:R1:W2:Y:S02]  /*6510*/  SYNCS.PHASECHK.TRANS64.TRYWAIT P0, [R0+URZ], R3 ;  /* 0x00000003000075a7 */ /* 0x0022a400080011ff */
[----:B--2---:R-:W-:Y:S05]  /*6520*/  @!P0 NANOSLEEP.SYNCS 0x989680 ;  /* 0x009896800000895d */ /* 0x004fea0003900000 */
[----:B------:R-:W2:Y:S02]  /*6530*/  @!P0 SYNCS.PHASECHK.TRANS64 P0, [R0+URZ], R3 ;  /* 0x00000003000085a7 */ /* 0x000ea400080010ff */
[----:B--2---:R-:W-:Y:S05]  /*6540*/  @!P0 BRA `(.L_x_106) ;  /* 0xfffffffc00f08947 */ /* 0x004fea000383ffff */
[----:B------:R-:W-:Y:S05]  /*6550*/  BRA `(.L_x_107) ;  /* 0xffffffbc00c87947 */ /* 0x000fea000383ffff */
.L_x_42:
[----:B-1----:R1:W2:Y:S02]  /*6560*/  SYNCS.PHASECHK.TRANS64.TRYWAIT P0, [R0+URZ+0xd0], R5 ;  /* 0x0000d005000075a7 */ /* 0x0022a400080011ff */
[----:B--2---:R-:W-:Y:S05]  /*6570*/  @!P0 NANOSLEEP.SYNCS 0x989680 ;  /* 0x009896800000895d */ /* 0x004fea0003900000 */
[----:B------:R-:W2:Y:S02]  /*6580*/  @!P0 SYNCS.PHASECHK.TRANS64 P0, [R0+URZ+0xd0], R5 ;  /* 0x0000d005000085a7 */ /* 0x000ea400080010ff */
[----:B--2---:R-:W-:Y:S05]  /*6590*/  @!P0 BRA `(.L_x_42) ;  /* 0xfffffffc00f08947 */ /* 0x004fea000383ffff */
[----:B------:R-:W-:Y:S05]  /*65a0*/  BRA `(.L_x_108) ;  /* 0xffffffc000247947 */ /* 0x000fea000383ffff */
.L_x_43:
[----:B------:R-:W-:-:S07]  /*65b0*/  MOV R0, UR5 ;  /* 0x0000000500007c02 */ /* 0x000fce0008000f00 */
.L_x_109:
[----:B-1----:R1:W2:Y:S02]  /*65c0*/  SYNCS.PHASECHK.TRANS64.TRYWAIT P0, [R0+URZ+0x80], R5 ;  /* 0x00008005000075a7 */ /* 0x0022a400080011ff */
[----:B--2---:R-:W-:Y:S05]  /*65d0*/  @!P0 NANOSLEEP.SYNCS 0x989680 ;  /* 0x009896800000895d */ /* 0x004fea0003900000 */
[----:B------:R-:W2:Y:S02]  /*65e0*/  @!P0 SYNCS.PHASECHK.TRANS64 P0, [R0+URZ+0x80], R5 ;  /* 0x00008005000085a7 */ /* 0x000ea400080010ff */
[----:B--2---:R-:W-:Y:S05]  /*65f0*/  @!P0 BRA `(.L_x_109) ;  /* 0xfffffffc00f08947 */ /* 0x004fea000383ffff */
[----:B------:R-:W-:Y:S05]  /*6600*/  BRA `(.L_x_110) ;  /* 0xffffffc000347947 */ /* 0x000fea000383ffff */
.L_x_44:
[----:B-1----:R1:W2:Y:S02]  /*6610*/  SYNCS.PHASECHK.TRANS64.TRYWAIT P1, [R0+URZ+0x70], R5 ;  /* 0x00007005000075a7 */ /* 0x0022a400080211ff */
[----:B--2---:R-:W-:Y:S05]  /*6620*/  @!P1 NANOSLEEP.SYNCS 0x989680 ;  /* 0x009896800000995d */ /* 0x004fea0003900000 */
[----:B------:R-:W2:Y:S02]  /*6630*/  @!P1 SYNCS.PHASECHK.TRANS64 P1, [R0+URZ+0x70], R5 ;  /* 0x00007005000095a7 */ /* 0x000ea400080210ff */
[----:B--2---:R-:W-:Y:S05]  /*6640*/  @!P1 BRA `(.L_x_44) ;  /* 0xfffffffc00f09947 */ /* 0x004fea000383ffff */
[----:B------:R-:W-:Y:S05]  /*6650*/  BRA `(.L_x_111) ;  /* 0xffffffc000647947 */ /* 0x000fea000383ffff */
.L_x_47:
[----:B------:R-:W-:-:S07]  /*6660*/  MOV R0, UR5 ;  /* 0x0000000500007c02 */ /* 0x000fce0008000f00 */
.L_x_112:
[----:B-1----:R1:W2:Y:S02]  /*6670*/  SYNCS.PHASECHK.TRANS64.TRYWAIT P0, [R0+URZ+0x80], R3 ;  /* 0x00008003000075a7 */ /* 0x0022a400080011ff */
[----:B--2---:R-:W-:Y:S05]  /*6680*/  @!P0 NANOSLEEP.SYNCS 0x989680 ;  /* 0x009896800000895d */ /* 0x004fea0003900000 */
[----:B------:R-:W2:Y:S02]  /*6690*/  @!P0 SYNCS.PHASECHK.TRANS64 P0, [R0+URZ+0x80], R3 ;  /* 0x00008003000085a7 */ /* 0x000ea400080010ff */
[----:B--2---:R-:W-:Y:S05]  /*66a0*/  @!P0 BRA `(.L_x_112) ;  /* 0xfffffffc00f08947 */ /* 0x004fea000383ffff */
[----:B------:R-:W-:Y:S05]  /*66b0*/  BRA `(.L_x_46) ;  /* 0xffffffc000b87947 */ /* 0x000fea000383ffff */
.L_x_54:
[----:B-1----:R1:W2:Y:S02]  /*66c0*/  SYNCS.PHASECHK.TRANS64.TRYWAIT P1, [R0+URZ+0x70], R5 ;  /* 0x00007005000075a7 */ /* 0x0022a400080211ff */
[----:B--2---:R-:W-:Y:S05]  /*66d0*/  @!P1 NANOSLEEP.SYNCS 0x989680 ;  /* 0x009896800000995d */ /* 0x004fea0003900000 */
[----:B------:R-:W2:Y:S02]  /*66e0*/  @!P1 SYNCS.PHASECHK.TRANS64 P1, [R0+URZ+0x70], R5 ;  /* 0x00007005000095a7 */ /* 0x000ea400080210ff */
[----:B--2---:R-:W-:Y:S05]  /*66f0*/  @!P1 BRA `(.L_x_54) ;  /* 0xfffffffc00f09947 */ /* 0x004fea000383ffff */
[----:B------:R-:W-:Y:S05]  /*6700*/  BRA `(.L_x_113) ;  /* 0xffffffc800287947 */ /* 0x000fea000383ffff */
.L_x_55:
[----:B------:R-:W-:-:S07]  /*6710*/  MOV R3, UR7 ;  /* 0x0000000700037c02 */ /* 0x000fce0008000f00 */
.L_x_114:
[----:B-1----:R1:W2:Y:S02]  /*6720*/  SYNCS.PHASECHK.TRANS64.TRYWAIT P0, [R3+URZ+0xb0], R0 ;  /* 0x0000b000030075a7 */ /* 0x0022a400080011ff */
[----:B--2---:R-:W-:Y:S05]  /*6730*/  @!P0 NANOSLEEP.SYNCS 0x989680 ;  /* 0x009896800000895d */ /* 0x004fea0003900000 */
[----:B------:R-:W2:Y:S02]  /*6740*/  @!P0 SYNCS.PHASECHK.TRANS64 P0, [R3+URZ+0xb0], R0 ;  /* 0x0000b000030085a7 */ /* 0x000ea400080010ff */
[----:B--2---:R-:W-:Y:S05]  /*6750*/  @!P0 BRA `(.L_x_114) ;  /* 0xfffffffc00f08947 */ /* 0x004fea000383ffff */
[----:B------:R-:W-:Y:S05]  /*6760*/  BRA `(.L_x_115) ;  /* 0xffffffc800787947 */ /* 0x000fea000383ffff */
.L_x_58:
[----:B------:R-:W-:Y:S07]  /*6770*/  MOV R0, UR6 ;  /* 0x0000000600007c02 */ /* 0x000fee0008000f00 */
.L_x_116:
[----:B-1----:R1:W2:Y:S02]  /*6780*/  SYNCS.PHASECHK.TRANS64.TRYWAIT P0, [R0+URZ], R3 ;  /* 0x00000003000075a7 */ /* 0x0022a400080011ff */
[----:B--2---:R-:W-:Y:S05]  /*6790*/  @!P0 NANOSLEEP.SYNCS 0x989680 ;  /* 0x009896800000895d */ /* 0x004fea0003900000 */
[----:B------:R-:W2:Y:S02]  /*67a0*/  @!P0 SYNCS.PHASECHK.TRANS64 P0, [R0+URZ], R3 ;  /* 0x00000003000085a7 */ /* 0x000ea400080010ff */
[----:B--2---:R-:W-:Y:S05]  /*67b0*/  @!P0 BRA `(.L_x_116) ;  /* 0xfffffffc00f08947 */ /* 0x004fea000383ffff */
[----:B------:R-:W-:Y:S05]  /*67c0*/  BRA `(.L_x_57) ;  /* 0xffffffc800947947 */ /* 0x000fea000383ffff */
.L_x_61:
[----:B------:R-:W-:-:S07]  /*67d0*/  MOV R0, UR6 ;  /* 0x0000000600007c02 */ /* 0x000fce0008000f00 */
.L_x_117:
[----:B--2---:R2:W4:Y:S02]  /*67e0*/  SYNCS.PHASECHK.TRANS64.TRYWAIT P0, [R0+URZ], R3 ;  /* 0x00000003000075a7 */ /* 0x00452400080011ff */
[----:B----4-:R-:W-:Y:S05]  /*67f0*/  @!P0 NANOSLEEP.SYNCS 0x989680 ;  /* 0x009896800000895d */ /* 0x010fea0003900000 */
[----:B------:R-:W4:Y:S02]  /*6800*/  @!P0 SYNCS.PHASECHK.TRANS64 P0, [R0+URZ], R3 ;  /* 0x00000003000085a7 */ /* 0x000f2400080010ff */
[----:B----4-:R-:W-:Y:S05]  /*6810*/  @!P0 BRA `(.L_x_117) ;  /* 0xfffffffc00f08947 */ /* 0x010fea000383ffff */
[----:B------:R-:W-:Y:S05]  /*6820*/  BRA `(.L_x_118) ;  /* 0xffffffcc00707947 */ /* 0x000fea000383ffff */
.L_x_62:
[----:B------:R-:W-:-:S07]  /*6830*/  MOV R0, UR6 ;  /* 0x0000000600007c02 */ /* 0x000fce0008000f00 */
.L_x_119:
[----:B-1----:R1:W2:Y:S02]  /*6840*/  SYNCS.PHASECHK.TRANS64.TRYWAIT P0, [R0+URZ], R3 ;  /* 0x00000003000075a7 */ /* 0x0022a400080011ff */
[----:B--2---:R-:W-:Y:S05]  /*6850*/  @!P0 NANOSLEEP.SYNCS 0x989680 ;  /* 0x009896800000895d */ /* 0x004fea0003900000 */
[----:B------:R-:W2:Y:S02]  /*6860*/  @!P0 SYNCS.PHASECHK.TRANS64 P0, [R0+URZ], R3 ;  /* 0x00000003000085a7 */ /* 0x000ea400080010ff */
[----:B--2---:R-:W-:Y:S05]  /*6870*/  @!P0 BRA `(.L_x_119) ;  /* 0xfffffffc00f08947 */ /* 0x004fea000383ffff */
[----:B------:R-:W-:Y:S05]  /*6880*/  BRA `(.L_x_120) ;  /* 0xffffffcc007c7947 */ /* 0x000fea000383ffff */
.L_x_63:
[----:B------:R-:W-:-:S07]  /*6890*/  MOV R0, UR6 ;  /* 0x0000000600007c02 */ /* 0x000fce0008000f00 */
.L_x_121:
[----:B-1----:R1:W2:Y:S02]  /*68a0*/  SYNCS.PHASECHK.TRANS64.TRYWAIT P0, [R0+URZ], R3 ;  /* 0x00000003000075a7 */ /* 0x0022a400080011ff */
[----:B--2---:R-:W-:Y:S05]  /*68b0*/  @!P0 NANOSLEEP.SYNCS 0x989680 ;  /* 0x009896800000895d */ /* 0x004fea0003900000 */
[----:B------:R-:W2:Y:S02]  /*68c0*/  @!P0 SYNCS.PHASECHK.TRANS64 P0, [R0+URZ], R3 ;  /* 0x00000003000085a7 */ /* 0x000ea400080010ff */
[----:B--2---:R-:W-:Y:S05]  /*68d0*/  @!P0 BRA `(.L_x_121) ;  /* 0xfffffffc00f08947 */ /* 0x004fea000383ffff */
[----:B------:R-:W-:Y:S05]  /*68e0*/  BRA `(.L_x_122) ;  /* 0xffffffcc00887947 */ /* 0x000fea000383ffff */
.L_x_64:
[----:B------:R-:W-:-:S07]  /*68f0*/  MOV R0, UR7 ;  /* 0x0000000700007c02 */ /* 0x000fce0008000f00 */
.L_x_123:
[----:B-1----:R1:W2:Y:S02]  /*6900*/  SYNCS.PHASECHK.TRANS64.TRYWAIT P0, [R0+URZ], R3 ;  /* 0x00000003000075a7 */ /* 0x0022a400080011ff */
[----:B--2---:R-:W-:Y:S05]  /*6910*/  @!P0 NANOSLEEP.SYNCS 0x989680 ;  /* 0x009896800000895d */ /* 0x004fea0003900000 */
[----:B------:R-:W2:Y:S02]  /*6920*/  @!P0 SYNCS.PHASECHK.TRANS64 P0, [R0+URZ], R3 ;  /* 0x00000003000085a7 */ /* 0x000ea400080010ff */
[----:B--2---:R-:W-:Y:S05]  /*6930*/  @!P0 BRA `(.L_x_123) ;  /* 0xfffffffc00f08947 */ /* 0x004fea000383ffff */
[----:B------:R-:W-:Y:S05]  /*6940*/  BRA `(.L_x_124) ;  /* 0xffffffcc00947947 */ /* 0x000fea000383ffff */
.L_x_69:
[----:B---3--:R3:W1:Y:S02]  /*6950*/  SYNCS.PHASECHK.TRANS64.TRYWAIT P0, [R0+URZ+0x70], R3 ;  /* 0x00007003000075a7 */ /* 0x00866400080011ff */
[----:B-1----:R-:W-:Y:S05]  /*6960*/  @!P0 NANOSLEEP.SYNCS 0x989680 ;  /* 0x009896800000895d */ /* 0x002fea0003900000 */
[----:B------:R-:W1:Y:S02]  /*6970*/  @!P0 SYNCS.PHASECHK.TRANS64 P0, [R0+URZ+0x70], R3 ;  /* 0x00007003000085a7 */ /* 0x000e6400080010ff */
[----:B-1----:R-:W-:Y:S05]  /*6980*/  @!P0 BRA `(.L_x_69) ;  /* 0xfffffffc00f08947 */ /* 0x002fea000383ffff */
[----:B------:R-:W-:Y:S05]  /*6990*/  BRA `(.L_x_125) ;  /* 0xffffffd000907947 */ /* 0x000fea000383ffff */
.L_x_72:
[----:B------:R-:W-:Y:S07]  /*69a0*/  MOV R0, UR6 ;  /* 0x0000000600007c02 */ /* 0x000fee0008000f00 */
.L_x_126:
[----:B-1----:R1:W3:Y:S02]  /*69b0*/  SYNCS.PHASECHK.TRANS64.TRYWAIT P0, [R0+URZ+0x68], R3 ;  /* 0x00006803000075a7 */ /* 0x0022e400080011ff */
[----:B---3--:R-:W-:Y:S05]  /*69c0*/  @!P0 NANOSLEEP.SYNCS 0x989680 ;  /* 0x009896800000895d */ /* 0x008fea0003900000 */
[----:B------:R-:W3:Y:S02]  /*69d0*/  @!P0 SYNCS.PHASECHK.TRANS64 P0, [R0+URZ+0x68], R3 ;  /* 0x00006803000085a7 */ /* 0x000ee400080010ff */
[----:B---3--:R-:W-:Y:S05]  /*69e0*/  @!P0 BRA `(.L_x_126) ;  /* 0xfffffffc00f08947 */ /* 0x008fea000383ffff */
[----:B------:R-:W-:Y:S05]  /*69f0*/  BRA `(.L_x_71) ;  /* 0xffffffd4007c7947 */ /* 0x000fea000383ffff */
.L_x_75:
[----:B------:R-:W-:Y:S07]  /*6a00*/  MOV R3, UR6 ;  /* 0x0000000600037c02 */ /* 0x000fee0008000f00 */
.L_x_127:
[----:B-1----:R1:W2:Y:S02]  /*6a10*/  SYNCS.PHASECHK.TRANS64.TRYWAIT P2, [R3+URZ+0x58], R26 ;  /* 0x0000581a030075a7 */ /* 0x0022a400080411ff */
[----:B--2---:R-:W-:Y:S05]  /*6a20*/  @!P2 NANOSLEEP.SYNCS 0x989680 ;  /* 0x009896800000a95d */ /* 0x004fea0003900000 */
[----:B------:R-:W2:Y:S02]  /*6a30*/  @!P2 SYNCS.PHASECHK.TRANS64 P2, [R3+URZ+0x58], R26 ;  /* 0x0000581a0300a5a7 */ /* 0x000ea400080410ff */
[----:B--2---:R-:W-:Y:S05]  /*6a40*/  @!P2 BRA `(.L_x_127) ;  /* 0xfffffffc00f0a947 */ /* 0x004fea000383ffff */
[----:B------:R-:W-:Y:S05]  /*6a50*/  BRA `(.L_x_128) ;  /* 0xffffffd800107947 */ /* 0x000fea000383ffff */
.L_x_78:
[----:B--2---:R2:W1:Y:S02]  /*6a60*/  SYNCS.PHASECHK.TRANS64.TRYWAIT P0, [R0+URZ+0x70], R3 ;  /* 0x00007003000075a7 */ /* 0x00446400080011ff */
[----:B-1----:R-:W-:Y:S05]  /*6a70*/  @!P0 NANOSLEEP.SYNCS 0x989680 ;  /* 0x009896800000895d */ /* 0x002fea0003900000 */
[----:B------:R-:W1:Y:S02]  /*6a80*/  @!P0 SYNCS.PHASECHK.TRANS64 P0, [R0+URZ+0x70], R3 ;  /* 0x00007003000085a7 */ /* 0x000e6400080010ff */
[----:B-1----:R-:W-:Y:S05]  /*6a90*/  @!P0 BRA `(.L_x_78) ;  /* 0xfffffffc00f08947 */ /* 0x002fea000383ffff */
[----:B------:R-:W-:Y:S05]  /*6aa0*/  BRA `(.L_x_129) ;  /* 0xffffffdc006c7947 */ /* 0x000fea000383ffff */
.L_x_89:
[----:B-1----:R-:W-:Y:S04]  /*6ab0*/  MOV R0, UR43 ;  /* 0x0000002b00007c02 */ /* 0x002fe80008000f00 */
[----:B------:R1:W2:Y:S03]  /*6ac0*/  SYNCS.PHASECHK.TRANS64.TRYWAIT P1, [R0+URZ+0x50], R3 ;  /* 0x00005003000075a7 */ /* 0x0002a600080211ff */
[----:B--2---:R-:W-:Y:S05]  /*6ad0*/  @!P1 NANOSLEEP.SYNCS 0x989680 ;  /* 0x009896800000995d */ /* 0x004fea0003900000 */
[----:B------:R-:W2:Y:S02]  /*6ae0*/  @!P1 SYNCS.PHASECHK.TRANS64 P1, [R0+URZ+0x50], R3 ;  /* 0x00005003000095a7 */ /* 0x000ea400080210ff */
[----:B--2---:R-:W-:Y:S05]  /*6af0*/  @!P1 BRA `(.L_x_89) ;  /* 0xfffffffc00ec9947 */ /* 0x004fea000383ffff */
[----:B------:R-:W-:Y:S05]  /*6b00*/  BRA `(.L_x_88) ;  /* 0xffffffe800607947 */ /* 0x000fea000383ffff */
.L_x_91:
[----:B-1----:R1:W4:Y:S02]  /*6b10*/  SYNCS.PHASECHK.TRANS64.TRYWAIT P1, [R92+URZ+0x90], R7 ;  /* 0x000090075c0075a7 */ /* 0x00232400080211ff */
[----:B----4-:R-:W-:Y:S05]  /*6b20*/  @!P1 NANOSLEEP.SYNCS 0x989680 ;  /* 0x009896800000995d */ /* 0x010fea0003900000 */
[----:B------:R-:W4:Y:S02]  /*6b30*/  @!P1 SYNCS.PHASECHK.TRANS64 P1, [R92+URZ+0x90], R7 ;  /* 0x000090075c0095a7 */ /* 0x000f2400080210ff */
[----:B----4-:R-:W-:Y:S05]  /*6b40*/  @!P1 BRA `(.L_x_91) ;  /* 0xfffffffc00f09947 */ /* 0x010fea000383ffff */
[----:B------:R-:W-:Y:S05]  /*6b50*/  BRA `(.L_x_90) ;  /* 0xffffffe8009c7947 */ /* 0x000fea000383ffff */
        .weak           $__internal_0_$__cuda_sm10x_tcgen05_guardrail_trap_col_being_dealloced_not_returned_by_alloc
        .type           $__internal_0_$__cuda_sm10x_tcgen05_guardrail_trap_col_being_dealloced_not_returned_by_alloc,@function
        .size           $__internal_0_$__cuda_sm10x_tcgen05_guardrail_trap_col_being_dealloced_not_returned_by_alloc,($__internal_1_$__cuda_sm10x_tcgen05_guardrail_trap_phase_invalid_during_alloc - $__internal_0_$__cuda_sm10x_tcgen05_guardrail_trap_col_being_dealloced_not_returned_by_alloc)
$__internal_0_$__cuda_sm10x_tcgen05_guardrail_trap_col_being_dealloced_not_returned_by_alloc:
[----:B------:R-:W-:Y:S05]  /*6b60*/  BPT.TRAP 0x1 ;  /* 0x000000040000795c */ /* 0x000fea0000300000 */
[----:B------:R-:W-:-:S04]  /*6b70*/  HFMA2 R3, -RZ, RZ, 0, 0 ;  /* 0x00000000ff037431 */ /* 0x000fc800000001ff */
[----:B------:R-:W-:Y:S05]  /*6b80*/  RET.REL.NODEC R2 `(_ZN7cutlass13device_kernelINS_4gemm6kernel13GemmUniversalIN4cute5tupleIJiiiiEEENS1_10collective13CollectiveMmaINS1_35MainloopSm100TmaUmmaWarpSpecializedILi5ELi2ELi4ENS5_IJNS4_1CILi1EEESB_SB_EEEEENS5_IJNSA_ILi64EEESE_NSA_ILi128EEEEEEaNS5_IJlSB_lEEEaSH_NS4_8TiledMMAINS4_8MMA_AtomIJNS4_15SM100_MMA_S8_SSIaaiLi64ELi64ELNS4_4UMMA5MajorE0ELSM_0ELNSL_8SaturateE0EEEEEENS4_6LayoutISC_NS5_IJNSA_ILi0EEESR_SR_EEEEENS5_IJNS4_10UnderscoreESU_SU_EEEEENS4_13SM90_TMA_LOADENS4_14ComposedLayoutINS4_7SwizzleILi3ELi4ELi3EEENS4_18smem_ptr_flag_bitsILi8EEENSQ_INS5_IJNSA_ILi8EEESF_EEENS5_IJSF_SB_EEEEEEEvNS4_8identityESX_S17_vS18_EENS_8epilogue10collective18CollectiveEpilogueINS1A_23Sm100TmaWarpSpecializedILi1ELi1ELi32ELb0ELb0EEEJSG_NS5_IJNSQ_ISE_SB_EES1F_EEEaSH_aSH_NS1A_6fusion15FusionCallbacksIS1E_NS1H_17LinearCombinationIaiaiLNS_15FloatRoundStyleE2EEESG_S1G_JEEENS4_5SM1004TMEM4LOAD26SM100_TMEM_LOAD_16dp32b32xESX_NSY_INSZ_ILi2ELi4ELi3EEES12_NSQ_INS5_IJS13_SE_EEENS5_IJSE_SB_EEEEEEENS4_39AutoVectorizingCopyWithAssumedAlignmentILi128EEENS4_14SM90_TMA_STOREES1V_S1X_S1X_EEEvvEEEEvNT_6ParamsE) ;  /* 0xffffff94021c7950 */ /* 0x000fea0003c3ffff */
        .weak           $__internal_1_$__cuda_sm10x_tcgen05_guardrail_trap_phase_invalid_during_alloc
        .type           $__internal_1_$__cuda_sm10x_tcgen05_guardrail_trap_phase_invalid_during_alloc,@function
        .size           $__internal_1_$__cuda_sm10x_tcgen05_guardrail_trap_phase_invalid_during_alloc,($__internal_2_$__cuda_sm10x_tcgen05_guardrail_trap_unallocated_columns_being_dealloced - $__internal_1_$__cuda_sm10x_tcgen05_guardrail_trap_phase_invalid_during_alloc)
$__internal_1_$__cuda_sm10x_tcgen05_guardrail_trap_phase_invalid_during_alloc:
[----:B------:R-:W-:Y:S05]  /*6b90*/  BPT.TRAP 0x1 ;  /* 0x000000040000795c */ /* 0x000fea0000300000 */
[----:B------:R-:W-:-:S04]  /*6ba0*/  MOV R3, 0x0 ;  /* 0x0000000000037802 */ /* 0x000fc80000000f00 */
[----:B------:R-:W-:Y:S05]  /*6bb0*/  RET.REL.NODEC R2 `(_ZN7cutlass13device_kernelINS_4gemm6kernel13GemmUniversalIN4cute5tupleIJiiiiEEENS1_10collective13CollectiveMmaINS1_35MainloopSm100TmaUmmaWarpSpecializedILi5ELi2ELi4ENS5_IJNS4_1CILi1EEESB_SB_EEEEENS5_IJNSA_ILi64EEESE_NSA_ILi128EEEEEEaNS5_IJlSB_lEEEaSH_NS4_8TiledMMAINS4_8MMA_AtomIJNS4_15SM100_MMA_S8_SSIaaiLi64ELi64ELNS4_4UMMA5MajorE0ELSM_0ELNSL_8SaturateE0EEEEEENS4_6LayoutISC_NS5_IJNSA_ILi0EEESR_SR_EEEEENS5_IJNS4_10UnderscoreESU_SU_EEEEENS4_13SM90_TMA_LOADENS4_14ComposedLayoutINS4_7SwizzleILi3ELi4ELi3EEENS4_18smem_ptr_flag_bitsILi8EEENSQ_INS5_IJNSA_ILi8EEESF_EEENS5_IJSF_SB_EEEEEEEvNS4_8identityESX_S17_vS18_EENS_8epilogue10collective18CollectiveEpilogueINS1A_23Sm100TmaWarpSpecializedILi1ELi1ELi32ELb0ELb0EEEJSG_NS5_IJNSQ_ISE_SB_EES1F_EEEaSH_aSH_NS1A_6fusion15FusionCallbacksIS1E_NS1H_17LinearCombinationIaiaiLNS_15FloatRoundStyleE2EEESG_S1G_JEEENS4_5SM1004TMEM4LOAD26SM100_TMEM_LOAD_16dp32b32xESX_NSY_INSZ_ILi2ELi4ELi3EEES12_NSQ_INS5_IJS13_SE_EEENS5_IJSE_SB_EEEEEEENS4_39AutoVectorizingCopyWithAssumedAlignmentILi128EEENS4_14SM90_TMA_STOREES1V_S1X_S1X_EEEvvEEEEvNT_6ParamsE) ;  /* 0xffffff9402107950 */ /* 0x000fea0003c3ffff */
        .weak           $__internal_2_$__cuda_sm10x_tcgen05_guardrail_trap_unallocated_columns_being_dealloced
        .type           $__internal_2_$__cuda_sm10x_tcgen05_guardrail_trap_unallocated_columns_being_dealloced,@function
        .size           $__internal_2_$__cuda_sm10x_tcgen05_guardrail_trap_unallocated_columns_being_dealloced,(.L_x_131 - $__internal_2_$__cuda_sm10x_tcgen05_guardrail_trap_unallocated_columns_being_dealloced)
$__internal_2_$__cuda_sm10x_tcgen05_guardrail_trap_unallocated_columns_being_dealloced:
[----:B------:R-:W-:Y:S05]  /*6bc0*/  BPT.TRAP 0x1 ;  /* 0x000000040000795c */ /* 0x000fea0000300000 */
[----:B------:R-:W-:-:S04]  /*6bd0*/  HFMA2 R3, -RZ, RZ, 0, 0 ;  /* 0x00000000ff037431 */ /* 0x000fc800000001ff */
[----:B------:R-:W-:Y:S05]  /*6be0*/  RET.REL.NODEC R2 `(_ZN7cutlass13device_kernelINS_4gemm6kernel13GemmUniversalIN4cute5tupleIJiiiiEEENS1_10collective13CollectiveMmaINS1_35MainloopSm100TmaUmmaWarpSpecializedILi5ELi2ELi4ENS5_IJNS4_1CILi1EEESB_SB_EEEEENS5_IJNSA_ILi64EEESE_NSA_ILi128EEEEEEaNS5_IJlSB_lEEEaSH_NS4_8TiledMMAINS4_8MMA_AtomIJNS4_15SM100_MMA_S8_SSIaaiLi64ELi64ELNS4_4UMMA5MajorE0ELSM_0ELNSL_8SaturateE0EEEEEENS4_6LayoutISC_NS5_IJNSA_ILi0EEESR_SR_EEEEENS5_IJNS4_10UnderscoreESU_SU_EEEEENS4_13SM90_TMA_LOADENS4_14ComposedLayoutINS4_7SwizzleILi3ELi4ELi3EEENS4_18smem_ptr_flag_bitsILi8EEENSQ_INS5_IJNSA_ILi8EEESF_EEENS5_IJSF_SB_EEEEEEEvNS4_8identityESX_S17_vS18_EENS_8epilogue10collective18CollectiveEpilogueINS1A_23Sm100TmaWarpSpecializedILi1ELi1ELi32ELb0ELb0EEEJSG_NS5_IJNSQ_ISE_SB_EES1F_EEEaSH_aSH_NS1A_6fusion15FusionCallbacksIS1E_NS1H_17LinearCombinationIaiaiLNS_15FloatRoundStyleE2EEESG_S1G_JEEENS4_5SM1004TMEM4LOAD26SM100_TMEM_LOAD_16dp32b32xESX_NSY_INSZ_ILi2ELi4ELi3EEES12_NSQ_INS5_IJS13_SE_EEENS5_IJSE_SB_EEEEEEENS4_39AutoVectorizingCopyWithAssumedAlignmentILi128EEENS4_14SM90_TMA_STOREES1V_S1X_S1X_EEEvvEEEEvNT_6ParamsE) ;  /* 0xffffff9402047950 */ /* 0x000fea0003c3ffff */
.L_x_130:
[----:B------:R-:W-:-:S00]  /*6bf0*/  BRA `(.L_x_130) ;  /* 0xfffffffc00fc7947 */ /* 0x000fc0000383ffff */
[----:B------:R-:W-:-:S00]  /*6c00*/  NOP ;  /* 0x0000000000007918 */ /* 0x000fc00000000000 */
[----:B------:R-:W-:-:S00]  /*6c10*/  NOP ;  /* 0x0000000000007918 */ /* 0x000fc00000000000 */
[----:B------:R-:W-:-:S00]  /*6c20*/  NOP ;  /* 0x0000000000007918 */ /* 0x000fc00000000000 */
[----:B------:R-:W-:-:S00]  /*6c30*/  NOP ;  /* 0x0000000000007918 */ /* 0x000fc00000000000 */
[----:B------:R-:W-:-:S00]  /*6c40*/  NOP ;  /* 0x0000000000007918 */ /* 0x000fc00000000000 */
[----:B------:R-:W-:-:S00]  /*6c50*/  NOP ;  /* 0x0000000000007918 */ /* 0x000fc00000000000 */
[----:B------:R-:W-:-:S00]  /*6c60*/  NOP ;  /* 0x0000000000007918 */ /* 0x000fc00000000000 */
[----:B------:R-:W-:-:S00]  /*6c70*/  NOP ;  /* 0x0000000000007918 */ /* 0x000fc00000000000 */
.L_x_131:


//--------------------- .nv.global.init           --------------------------
	.section	.nv.global.init,"aw",@progbits
.nv.global.init:
	.type		$str$27,@object
	.size		$str$27,($str$28 - $str$27)
$str$27:
        /*0000*/ 	.byte	0x28, 0x61, 0x64, 0x64, 0x72, 0x65, 0x73, 0x73, 0x20, 0x26, 0x20, 0x6d, 0x61, 0x73, 0x6b, 0x29
        /*0010*/ 	.byte	0x20, 0x3d, 0x3d, 0x20, 0x30, 0x00
	.type		$str$28,@object
	.size		$str$28,($str$26 - $str$28)
$str$28:
        /*0016*/ 	.byte	0x2f, 0x74, 0x6d, 0x70, 0x2f, 0x63, 0x75, 0x74, 0x6c, 0x61, 0x73, 0x73, 0x5f, 0x73, 0x77, 0x65
        /*0026*/ 	.byte	0x65, 0x70, 0x5f, 0x73, 0x72, 0x63, 0x2f, 0x69, 0x6e, 0x63, 0x6c, 0x75, 0x64, 0x65, 0x2f, 0x63
        /*0036*/ 	.byte	0x75, 0x74, 0x65, 0x2f, 0x70, 0x6f, 0x69, 0x6e, 0x74, 0x65, 0x72, 0x5f, 0x66, 0x6c, 0x61, 0x67
        /*0046*/ 	.byte	0x67, 0x65, 0x64, 0x2e, 0x68, 0x70, 0x70, 0x00
	.type		$str$26,@object
	.size		$str$26,($str$25 - $str$26)
$str$26:
        /*004e*/ 	.byte	0x2f, 0x74, 0x6d, 0x70, 0x2f, 0x63, 0x75, 0x74, 0x6c, 0x61, 0x73, 0x73, 0x5f, 0x73, 0x77, 0x65
        /*005e*/ 	.byte	0x65, 0x70, 0x5f, 0x73, 0x72, 0x63, 0x2f, 0x69, 0x6e, 0x63, 0x6c, 0x75, 0x64, 0x65, 0x2f, 0x63
        /*006e*/ 	.byte	0x75, 0x74, 0x65, 0x2f, 0x61, 0x74, 0x6f, 0x6d, 0x2f, 0x63, 0x6f, 0x70, 0x79, 0x5f, 0x74, 0x72
        /*007e*/ 	.byte	0x61, 0x69, 0x74, 0x73, 0x5f, 0x73, 0x6d, 0x31, 0x30, 0x30, 0x2e, 0x68, 0x70, 0x70, 0x00
	.type		$str$25,@object
	.size		$str$25,(__unnamed_1 - $str$25)
$str$25:
        /*008d*/ 	.byte	0x28, 0x28, 0x75, 0x69, 0x6e, 0x74, 0x33, 0x32, 0x5f, 0x74, 0x28, 0x74, 0x68, 0x72, 0x65, 0x61
        /*009d*/ 	.byte	0x64, 0x49, 0x64, 0x78, 0x2e, 0x78, 0x29, 0x20, 0x2f, 0x20, 0x33, 0x32, 0x29, 0x20, 0x25, 0x20
        /*00ad*/ 	.byte	0x34, 0x29, 0x20, 0x3d, 0x3d, 0x20, 0x28, 0x28, 0x28, 0x74, 0x6d, 0x65, 0x6d, 0x5f, 0x61, 0x64
        /*00bd*/ 	.byte	0x64, 0x72, 0x20, 0x3e, 0x3e, 0x20, 0x31, 0x36, 0x29, 0x20, 0x2f, 0x20, 0x33, 0x32, 0x29, 0x20
        /*00cd*/ 	.byte	0x25, 0x20, 0x34, 0x29, 0x00
	.type		__unnamed_1,@object
	.size		__unnamed_1,(__unnamed_2 - __unnamed_1)
__unnamed_1:
        /*00d2*/ 	.byte	0x61, 0x75, 0x74, 0x6f, 0x20, 0x63, 0x75, 0x74, 0x65, 0x3a, 0x3a, 0x61, 0x73, 0x5f, 0x70, 0x6f
        /* <DEDUP_REMOVED lines=24> */
        /*0262*/ 	.byte	0x00
	.type		__unnamed_2,@object
	.size		__unnamed_2,(.L_2 - __unnamed_2)
__unnamed_2:
        /* <DEDUP_REMOVED lines=41> */
.L_2:


//--------------------- .nv.shared._ZN7cutlass13device_kernelINS_4gemm6kernel13GemmUniversalIN4cute5tupleIJiiiiEEENS1_10collective13CollectiveMmaINS1_35MainloopSm100TmaUmmaWarpSpecializedILi5ELi2ELi4ENS5_IJNS4_1CILi1EEESB_SB_EEEEENS5_IJNSA_ILi64EEESE_NSA_ILi128EEEEEEaNS5_IJlSB_lEEEaSH_NS4_8TiledMMAINS4_8MMA_AtomIJNS4_15SM100_MMA_S8_SSIaaiLi64ELi64ELNS4_4UMMA5MajorE0ELSM_0ELNSL_8SaturateE0EEEEEENS4_6LayoutISC_NS5_IJNSA_ILi0EEESR_SR_EEEEENS5_IJNS4_10UnderscoreESU_SU_EEEEENS4_13SM90_TMA_LOADENS4_14ComposedLayoutINS4_7SwizzleILi3ELi4ELi3EEENS4_18smem_ptr_flag_bitsILi8EEENSQ_INS5_IJNSA_ILi8EEESF_EEENS5_IJSF_SB_EEEEEEEvNS4_8identityESX_S17_vS18_EENS_8epilogue10collective18CollectiveEpilogueINS1A_23Sm100TmaWarpSpecializedILi1ELi1ELi32ELb0ELb0EEEJSG_NS5_IJNSQ_ISE_SB_EES1F_EEEaSH_aSH_NS1A_6fusion15FusionCallbacksIS1E_NS1H_17LinearCombinationIaiaiLNS_15FloatRoundStyleE2EEESG_S1G_JEEENS4_5SM1004TMEM4LOAD26SM100_TMEM_LOAD_16dp32b32xESX_NSY_INSZ_ILi2ELi4ELi3EEES12_NSQ_INS5_IJS13_SE_EEENS5_IJSE_SB_EEEEEEENS4_39AutoVectorizingCopyWithAssumedAlignmentILi128EEENS4_14SM90_TMA_STOREES1V_S1X_S1X_EEEvvEEEEvNT_6ParamsE --------------------------
	.section	.nv.shared._ZN7cutlass13device_kernelINS_4gemm6kernel13GemmUniversalIN4cute5tupleIJiiiiEEENS1_10collective13CollectiveMmaINS1_35MainloopSm100TmaUmmaWarpSpecializedILi5ELi2ELi4ENS5_IJNS4_1CILi1EEESB_SB_EEEEENS5_IJNSA_ILi64EEESE_NSA_ILi128EEEEEEaNS5_IJlSB_lEEEaSH_NS4_8TiledMMAINS4_8MMA_AtomIJNS4_15SM100_MMA_S8_SSIaaiLi64ELi64ELNS4_4UMMA5MajorE0ELSM_0ELNSL_8SaturateE0EEEEEENS4_6LayoutISC_NS5_IJNSA_ILi0EEESR_SR_EEEEENS5_IJNS4_10UnderscoreESU_SU_EEEEENS4_13SM90_TMA_LOADENS4_14ComposedLayoutINS4_7SwizzleILi3ELi4ELi3EEENS4_18smem_ptr_flag_bitsILi8EEENSQ_INS5_IJNSA_ILi8EEESF_EEENS5_IJSF_SB_EEEEEEEvNS4_8identityESX_S17_vS18_EENS_8epilogue10collective18CollectiveEpilogueINS1A_23Sm100TmaWarpSpecializedILi1ELi1ELi32ELb0ELb0EEEJSG_NS5_IJNSQ_ISE_SB_EES1F_EEEaSH_aSH_NS1A_6fusion15FusionCallbacksIS1E_NS1H_17LinearCombinationIaiaiLNS_15FloatRoundStyleE2EEESG_S1G_JEEENS4_5SM1004TMEM4LOAD26SM100_TMEM_LOAD_16dp32b32xESX_NSY_INSZ_ILi2ELi4ELi3EEES12_NSQ_INS5_IJS13_SE_EEENS5_IJSE_SB_EEEEEEENS4_39AutoVectorizingCopyWithAssumedAlignmentILi128EEENS4_14SM90_TMA_STOREES1V_S1X_S1X_EEEvvEEEEvNT_6ParamsE,"aw",@nobits
	.sectionflags	@""
	.align	16
	.zero		1024


//--------------------- .nv.shared.reserved.0     --------------------------
	.section	.nv.shared.reserved.0,"aw",@nobits
	.weak		__nv_reservedSMEM_offset_0_alias
	.size		__nv_reservedSMEM_offset_0_alias, 0, 64
	.other		__nv_reservedSMEM_offset_0_alias,@"STO_CUDA_RESERVED_SHARED STV_DEFAULT"
__nv_reservedSMEM_offset_0_alias:
	.zero		0
.nv.shared.reserved.0:
	.zero		64
	.weak		__nv_reservedSMEM_tcgen05_partition
	.type		__nv_reservedSMEM_tcgen05_partition,@object
	.size		__nv_reservedSMEM_tcgen05_partition,(.L_0 - __nv_reservedSMEM_tcgen05_partition)
__nv_reservedSMEM_tcgen05_partition:
	.zero		32
.L_0:


//--------------------- .nv.global                --------------------------
	.section	.nv.global,"aw",@nobits
.nv.global:
	.type		_ZN40_INTERNAL_a45dae33_4_k_cu_1ef1b6a8_267454cute1_E,@object
	.size		_ZN40_INTERNAL_a45dae33_4_k_cu_1ef1b6a8_267454cute1_E,(_ZN40_INTERNAL_a45dae33_4_k_cu_1ef1b6a8_267454cuda3std3__45__cpo6cbeginE - _ZN40_INTERNAL_a45dae33_4_k_cu_1ef1b6a8_267454cute1_E)
_ZN40_INTERNAL_a45dae33_4_k_cu_1ef1b6a8_267454cute1_E:
	.zero		1
	.type		_ZN40_INTERNAL_a45dae33_4_k_cu_1ef1b6a8_267454cuda3std3__45__cpo6cbeginE,@object
	.size		_ZN40_INTERNAL_a45dae33_4_k_cu_1ef1b6a8_267454cuda3std3__45__cpo6cbeginE,(_ZN40_INTERNAL_a45dae33_4_k_cu_1ef1b6a8_267454cuda3std3__48in_placeE - _ZN40_INTERNAL_a45dae33_4_k_cu_1ef1b6a8_267454cuda3std3__45__cpo6cbeginE)
_ZN40_INTERNAL_a45dae33_4_k_cu_1ef1b6a8_267454cuda3std3__45__cpo6cbeginE:
	.zero		1
	.type		_ZN40_INTERNAL_a45dae33_4_k_cu_1ef1b6a8_267454cuda3std3__48in_placeE,@object
	.size		_ZN40_INTERNAL_a45dae33_4_k_cu_1ef1b6a8_267454cuda3std3__48in_placeE,(_ZN40_INTERNAL_a45dae33_4_k_cu_1ef1b6a8_267454cuda3std6ranges3__45__cpo9iter_moveE - _ZN40_INTERNAL_a45dae33_4_k_cu_1ef1b6a8_267454cuda3std3__48in_placeE)
_ZN40_INTERNAL_a45dae33_4_k_cu_1ef1b6a8_267454cuda3std3__48in_placeE:
	.zero		1
	.type		_ZN40_INTERNAL_a45dae33_4_k_cu_1ef1b6a8_267454cuda3std6ranges3__45__cpo9iter_moveE,@object
	.size		_ZN40_INTERNAL_a45dae33_4_k_cu_1ef1b6a8_267454cuda3std6ranges3__45__cpo9iter_moveE,(_ZN40_INTERNAL_a45dae33_4_k_cu_1ef1b6a8_267454cuda3std3__45__cpo5beginE - _ZN40_INTERNAL_a45dae33_4_k_cu_1ef1b6a8_267454cuda3std6ranges3__45__cpo9iter_moveE)
_ZN40_INTERNAL_a45dae33_4_k_cu_1ef1b6a8_267454cuda3std6ranges3__45__cpo9iter_moveE:
	.zero		1
	.type		_ZN40_INTERNAL_a45dae33_4_k_cu_1ef1b6a8_267454cuda3std3__45__cpo5beginE,@object
	.size		_ZN40_INTERNAL_a45dae33_4_k_cu_1ef1b6a8_267454cuda3std3__45__cpo5beginE,(_ZN40_INTERNAL_a45dae33_4_k_cu_1ef1b6a8_267454cuda3std3__442_GLOBAL__N__a45dae33_4_k_cu_1ef1b6a8_267456ignoreE - _ZN40_INTERNAL_a45dae33_4_k_cu_1ef1b6a8_267454cuda3std3__45__cpo5beginE)
_ZN40_INTERNAL_a45dae33_4_k_cu_1ef1b6a8_267454cuda3std3__45__cpo5beginE:
	.zero		1
	.type		_ZN40_INTERNAL_a45dae33_4_k_cu_1ef1b6a8_267454cuda3std3__442_GLOBAL__N__a45dae33_4_k_cu_1ef1b6a8_267456ignoreE,@object
	.size		_ZN40_INTERNAL_a45dae33_4_k_cu_1ef1b6a8_267454cuda3std3__442_GLOBAL__N__a45dae33_4_k_cu_1ef1b6a8_267456ignoreE,(_ZN40_INTERNAL_a45dae33_4_k_cu_1ef1b6a8_267454cute7productE - _ZN40_INTERNAL_a45dae33_4_k_cu_1ef1b6a8_267454cuda3std3__442_GLOBAL__N__a45dae33_4_k_cu_1ef1b6a8_267456ignoreE)
_ZN40_INTERNAL_a45dae33_4_k_cu_1ef1b6a8_267454cuda3std3__442_GLOBAL__N__a45dae33_4_k_cu_1ef1b6a8_267456ignoreE:
	.zero		1
	.type		_ZN40_INTERNAL_a45dae33_4_k_cu_1ef1b6a8_267454cute7productE,@object
	.size		_ZN40_INTERNAL_a45dae33_4_k_cu_1ef1b6a8_267454cute7productE,(_ZN40_INTERNAL_a45dae33_4_k_cu_1ef1b6a8_267454cuda3std3__45__cpo3endE - _ZN40_INTERNAL_a45dae33_4_k_cu_1ef1b6a8_267454cute7productE)
_ZN40_INTERNAL_a45dae33_4_k_cu_1ef1b6a8_267454cute7productE:
	.zero		1
	.type		_ZN40_INTERNAL_a45dae33_4_k_cu_1ef1b6a8_267454cuda3std3__45__cpo3endE,@object
	.size		_ZN40_INTERNAL_a45dae33_4_k_cu_1ef1b6a8_267454cuda3std3__45__cpo3endE,(_ZN40_INTERNAL_a45dae33_4_k_cu_1ef1b6a8_267454cuda3std3__419piecewise_constructE - _ZN40_INTERNAL_a45dae33_4_k_cu_1ef1b6a8_267454cuda3std3__45__cpo3endE)
_ZN40_INTERNAL_a45dae33_4_k_cu_1ef1b6a8_267454cuda3std3__45__cpo3endE:
	.zero		1
	.type		_ZN40_INTERNAL_a45dae33_4_k_cu_1ef1b6a8_267454cuda3std3__419piecewise_constructE,@object
	.size		_ZN40_INTERNAL_a45dae33_4_k_cu_1ef1b6a8_267454cuda3std3__419piecewise_constructE,(_ZN40_INTERNAL_a45dae33_4_k_cu_1ef1b6a8_267454cuda3std3__45__cpo4cendE - _ZN40_INTERNAL_a45dae33_4_k_cu_1ef1b6a8_267454cuda3std3__419piecewise_constructE)
_ZN40_INTERNAL_a45dae33_4_k_cu_1ef1b6a8_267454cuda3std3__419piecewise_constructE:
	.zero		1
	.type		_ZN40_INTERNAL_a45dae33_4_k_cu_1ef1b6a8_267454cuda3std3__45__cpo4cendE,@object
	.size		_ZN40_INTERNAL_a45dae33_4_k_cu_1ef1b6a8_267454cuda3std3__45__cpo4cendE,(_ZN40_INTERNAL_a45dae33_4_k_cu_1ef1b6a8_267454cuda3std6ranges3__45__cpo4swapE - _ZN40_INTERNAL_a45dae33_4_k_cu_1ef1b6a8_267454cuda3std3__45__cpo4cendE)
_ZN40_INTERNAL_a45dae33_4_k_cu_1ef1b6a8_267454cuda3std3__45__cpo4cendE:
	.zero		1
	.type		_ZN40_INTERNAL_a45dae33_4_k_cu_1ef1b6a8_267454cuda3std6ranges3__45__cpo4swapE,@object
	.size		_ZN40_INTERNAL_a45dae33_4_k_cu_1ef1b6a8_267454cuda3std6ranges3__45__cpo4swapE,(.L_10 - _ZN40_INTERNAL_a45dae33_4_k_cu_1ef1b6a8_267454cuda3std6ranges3__45__cpo4swapE)
_ZN40_INTERNAL_a45dae33_4_k_cu_1ef1b6a8_267454cuda3std6ranges3__45__cpo4swapE:
	.zero		1
.L_10:


//--------------------- .nv.constant0._ZN7cutlass13device_kernelINS_4gemm6kernel13GemmUniversalIN4cute5tupleIJiiiiEEENS1_10collective13CollectiveMmaINS1_35MainloopSm100TmaUmmaWarpSpecializedILi5ELi2ELi4ENS5_IJNS4_1CILi1EEESB_SB_EEEEENS5_IJNSA_ILi64EEESE_NSA_ILi128EEEEEEaNS5_IJlSB_lEEEaSH_NS4_8TiledMMAINS4_8MMA_AtomIJNS4_15SM100_MMA_S8_SSIaaiLi64ELi64ELNS4_4UMMA5MajorE0ELSM_0ELNSL_8SaturateE0EEEEEENS4_6LayoutISC_NS5_IJNSA_ILi0EEESR_SR_EEEEENS5_IJNS4_10UnderscoreESU_SU_EEEEENS4_13SM90_TMA_LOADENS4_14ComposedLayoutINS4_7SwizzleILi3ELi4ELi3EEENS4_18smem_ptr_flag_bitsILi8EEENSQ_INS5_IJNSA_ILi8EEESF_EEENS5_IJSF_SB_EEEEEEEvNS4_8identityESX_S17_vS18_EENS_8epilogue10collective18CollectiveEpilogueINS1A_23Sm100TmaWarpSpecializedILi1ELi1ELi32ELb0ELb0EEEJSG_NS5_IJNSQ_ISE_SB_EES1F_EEEaSH_aSH_NS1A_6fusion15FusionCallbacksIS1E_NS1H_17LinearCombinationIaiaiLNS_15FloatRoundStyleE2EEESG_S1G_JEEENS4_5SM1004TMEM4LOAD26SM100_TMEM_LOAD_16dp32b32xESX_NSY_INSZ_ILi2ELi4ELi3EEES12_NSQ_INS5_IJS13_SE_EEENS5_IJSE_SB_EEEEEEENS4_39AutoVectorizingCopyWithAssumedAlignmentILi128EEENS4_14SM90_TMA_STOREES1V_S1X_S1X_EEEvvEEEEvNT_6ParamsE --------------------------
	.section	.nv.constant0._ZN7cutlass13device_kernelINS_4gemm6kernel13GemmUniversalIN4cute5tupleIJiiiiEEENS1_10collective13CollectiveMmaINS1_35MainloopSm100TmaUmmaWarpSpecializedILi5ELi2ELi4ENS5_IJNS4_1CILi1EEESB_SB_EEEEENS5_IJNSA_ILi64EEESE_NSA_ILi128EEEEEEaNS5_IJlSB_lEEEaSH_NS4_8TiledMMAINS4_8MMA_AtomIJNS4_15SM100_MMA_S8_SSIaaiLi64ELi64ELNS4_4UMMA5MajorE0ELSM_0ELNSL_8SaturateE0EEEEEENS4_6LayoutISC_NS5_IJNSA_ILi0EEESR_SR_EEEEENS5_IJNS4_10UnderscoreESU_SU_EEEEENS4_13SM90_TMA_LOADENS4_14ComposedLayoutINS4_7SwizzleILi3ELi4ELi3EEENS4_18smem_ptr_flag_bitsILi8EEENSQ_INS5_IJNSA_ILi8EEESF_EEENS5_IJSF_SB_EEEEEEEvNS4_8identityESX_S17_vS18_EENS_8epilogue10collective18CollectiveEpilogueINS1A_23Sm100TmaWarpSpecializedILi1ELi1ELi32ELb0ELb0EEEJSG_NS5_IJNSQ_ISE_SB_EES1F_EEEaSH_aSH_NS1A_6fusion15FusionCallbacksIS1E_NS1H_17LinearCombinationIaiaiLNS_15FloatRoundStyleE2EEESG_S1G_JEEENS4_5SM1004TMEM4LOAD26SM100_TMEM_LOAD_16dp32b32xESX_NSY_INSZ_ILi2ELi4ELi3EEES12_NSQ_INS5_IJS13_SE_EEENS5_IJSE_SB_EEEEEEENS4_39AutoVectorizingCopyWithAssumedAlignmentILi128EEENS4_14SM90_TMA_STOREES1V_S1X_S1X_EEEvvEEEEvNT_6ParamsE,"a",@progbits
	.sectionflags	@""
	.align	4
.nv.constant0._ZN7cutlass13device_kernelINS_4gemm6kernel13GemmUniversalIN4cute5tupleIJiiiiEEENS1_10collective13CollectiveMmaINS1_35MainloopSm100TmaUmmaWarpSpecializedILi5ELi2ELi4ENS5_IJNS4_1CILi1EEESB_SB_EEEEENS5_IJNSA_ILi64EEESE_NSA_ILi128EEEEEEaNS5_IJlSB_lEEEaSH_NS4_8TiledMMAINS4_8MMA_AtomIJNS4_15SM100_MMA_S8_SSIaaiLi64ELi64ELNS4_4UMMA5MajorE0ELSM_0ELNSL_8SaturateE0EEEEEENS4_6LayoutISC_NS5_IJNSA_ILi0EEESR_SR_EEEEENS5_IJNS4_10UnderscoreESU_SU_EEEEENS4_13SM90_TMA_LOADENS4_14ComposedLayoutINS4_7SwizzleILi3ELi4ELi3EEENS4_18smem_ptr_flag_bitsILi8EEENSQ_INS5_IJNSA_ILi8EEESF_EEENS5_IJSF_SB_EEEEEEEvNS4_8identityESX_S17_vS18_EENS_8epilogue10collective18CollectiveEpilogueINS1A_23Sm100TmaWarpSpecializedILi1ELi1ELi32ELb0ELb0EEEJSG_NS5_IJNSQ_ISE_SB_EES1F_EEEaSH_aSH_NS1A_6fusion15FusionCallbacksIS1E_NS1H_17LinearCombinationIaiaiLNS_15FloatRoundStyleE2EEESG_S1G_JEEENS4_5SM1004TMEM4LOAD26SM100_TMEM_LOAD_16dp32b32xESX_NSY_INSZ_ILi2ELi4ELi3EEES12_NSQ_INS5_IJS13_SE_EEENS5_IJSE_SB_EEEEEEENS4_39AutoVectorizingCopyWithAssumedAlignmentILi128EEENS4_14SM90_TMA_STOREES1V_S1X_S1X_EEEvvEEEEvNT_6ParamsE:
	.zero		2944


//--------------------- SYMBOLS --------------------------

	.type		.nv.reservedSmem.offset0,@object
	.size		.nv.reservedSmem.offset0,0x4
	.type		.nv.reservedSmem.cap,@object
	.size		.nv.reservedSmem.cap,0x4
	.type		__assertfail,@function
